//
// Generated by NVIDIA NVVM Compiler
//
// Compiler Build ID: CL-36424714
// Cuda compilation tools, release 13.0, V13.0.88
// Based on NVVM 20.0.0
//

.version 9.0
.target sm_100
.address_size 64

	// .globl	_Z14loop_unrollingPbPjyyyyh
.extern .func  (.param .b64 func_retval0) malloc
(
	.param .b64 malloc_param_0
)
;
.extern .func free
(
	.param .b64 free_param_0
)
;

.visible .entry _Z14loop_unrollingPbPjyyyyh(
	.param .u64 .ptr .align 1 _Z14loop_unrollingPbPjyyyyh_param_0,
	.param .u64 .ptr .align 1 _Z14loop_unrollingPbPjyyyyh_param_1,
	.param .u64 _Z14loop_unrollingPbPjyyyyh_param_2,
	.param .u64 _Z14loop_unrollingPbPjyyyyh_param_3,
	.param .u64 _Z14loop_unrollingPbPjyyyyh_param_4,
	.param .u64 _Z14loop_unrollingPbPjyyyyh_param_5,
	.param .u8 _Z14loop_unrollingPbPjyyyyh_param_6
)
{
	.reg .pred 	%p<17>;
	.reg .b16 	%rs<6>;
	.reg .b32 	%r<39>;
	.reg .b64 	%rd<85>;

	ld.param.u64 	%rd44, [_Z14loop_unrollingPbPjyyyyh_param_0];
	ld.param.u64 	%rd45, [_Z14loop_unrollingPbPjyyyyh_param_1];
	ld.param.u64 	%rd46, [_Z14loop_unrollingPbPjyyyyh_param_2];
	ld.param.u64 	%rd41, [_Z14loop_unrollingPbPjyyyyh_param_3];
	ld.param.u64 	%rd42, [_Z14loop_unrollingPbPjyyyyh_param_4];
	ld.param.u64 	%rd43, [_Z14loop_unrollingPbPjyyyyh_param_5];
	ld.param.u8 	%rs1, [_Z14loop_unrollingPbPjyyyyh_param_6];
	cvta.to.global.u64 	%rd1, %rd45;
	cvta.to.global.u64 	%rd2, %rd44;
	mov.u32 	%r11, %tid.x;
	mov.u32 	%r12, %ctaid.x;
	mov.u32 	%r13, %ntid.x;
	mad.lo.s32 	%r14, %r12, %r13, %r11;
	cvt.u64.u32 	%rd47, %r14;
	shl.b64 	%rd48, %rd41, 2;
	{ // callseq 0, 0
	.param .b64 param0;
	st.param.b64 	[param0], %rd48;
	.param .b64 retval0;
	call.uni (retval0), 
	malloc, 
	(
	param0
	);
	ld.param.b64 	%rd49, [retval0];
	} // callseq 0
	add.s64 	%rd4, %rd43, %rd47;
	add.s64 	%rd5, %rd43, %rd46;
	setp.ge.u64 	%p1, %rd4, %rd5;
	setp.eq.s64 	%p2, %rd41, 0;
	or.pred  	%p3, %p1, %p2;
	@%p3 bra 	$L__BB0_30;
	setp.eq.s16 	%p4, %rs1, 0;
	@%p4 bra 	$L__BB0_6;
	mov.b32 	%r36, 0;
	mov.u64 	%rd80, %rd4;
$L__BB0_3:
	sub.s64 	%rd81, %rd80, %rd43;
	mov.b32 	%r37, 0;
$L__BB0_4:
	mul.wide.u32 	%rd50, %r37, 4;
	add.s64 	%rd29, %rd1, %rd50;
	ld.global.u32 	%rd30, [%rd29];
	and.b64  	%rd51, %rd81, -4294967296;
	setp.ne.s64 	%p5, %rd51, 0;
	@%p5 bra 	$L__BB0_20;
	cvt.u32.u64 	%r17, %rd30;
	cvt.u32.u64 	%r18, %rd81;
	rem.u32 	%r19, %r18, %r17;
	cvt.u64.u32 	%rd82, %r19;
	bra.uni 	$L__BB0_21;
$L__BB0_6:
	mov.b32 	%r34, 0;
	mov.u64 	%rd74, %rd4;
$L__BB0_7:
	sub.s64 	%rd77, %rd74, %rd43;
	mov.b64 	%rd76, 0;
$L__BB0_8:
	not.b64 	%rd61, %rd76;
	add.s64 	%rd62, %rd41, %rd61;
	and.b64  	%rd13, %rd62, 4294967295;
	shl.b64 	%rd63, %rd62, 2;
	and.b64  	%rd64, %rd63, 17179869180;
	add.s64 	%rd14, %rd1, %rd64;
	ld.global.u32 	%rd15, [%rd14];
	and.b64  	%rd65, %rd77, -4294967296;
	setp.ne.s64 	%p11, %rd65, 0;
	@%p11 bra 	$L__BB0_14;
	cvt.u32.u64 	%r26, %rd15;
	cvt.u32.u64 	%r27, %rd77;
	rem.u32 	%r28, %r27, %r26;
	cvt.u64.u32 	%rd78, %r28;
	bra.uni 	$L__BB0_15;
$L__BB0_10:
	shl.b64 	%rd71, %rd75, 2;
	add.s64 	%rd72, %rd49, %rd71;
	ld.u32 	%r33, [%rd72];
	setp.eq.s32 	%p14, %r33, 1;
	@%p14 bra 	$L__BB0_12;
	mov.b16 	%rs4, 0;
	st.global.u8 	[%rd24], %rs4;
	add.s32 	%r35, %r35, 1;
	cvt.u64.u32 	%rd75, %r35;
	setp.gt.u64 	%p15, %rd41, %rd75;
	@%p15 bra 	$L__BB0_10;
	bra.uni 	$L__BB0_13;
$L__BB0_12:
	mov.b16 	%rs5, 1;
	st.global.u8 	[%rd24], %rs5;
$L__BB0_13:
	add.s32 	%r34, %r34, 1;
	cvt.u64.u32 	%rd73, %r34;
	mad.lo.s64 	%rd74, %rd42, %rd73, %rd4;
	setp.lt.u64 	%p16, %rd74, %rd5;
	@%p16 bra 	$L__BB0_7;
	bra.uni 	$L__BB0_30;
$L__BB0_14:
	rem.u64 	%rd78, %rd77, %rd15;
$L__BB0_15:
	shl.b64 	%rd66, %rd13, 2;
	add.s64 	%rd67, %rd49, %rd66;
	st.u32 	[%rd67], %rd78;
	ld.global.u32 	%rd19, [%rd14];
	and.b64  	%rd68, %rd77, -4294967296;
	setp.ne.s64 	%p12, %rd68, 0;
	@%p12 bra 	$L__BB0_17;
	cvt.u32.u64 	%r29, %rd19;
	cvt.u32.u64 	%r30, %rd77;
	div.u32 	%r31, %r30, %r29;
	cvt.u64.u32 	%rd77, %r31;
	bra.uni 	$L__BB0_18;
$L__BB0_17:
	div.u64 	%rd77, %rd77, %rd19;
$L__BB0_18:
	add.s64 	%rd69, %rd76, 1;
	and.b64  	%rd76, %rd69, 4294967295;
	setp.gt.u64 	%p13, %rd41, %rd76;
	@%p13 bra 	$L__BB0_8;
	add.s64 	%rd24, %rd2, %rd74;
	mov.b32 	%r35, 0;
	mov.b64 	%rd75, 0;
	bra.uni 	$L__BB0_10;
$L__BB0_20:
	rem.u64 	%rd82, %rd81, %rd30;
$L__BB0_21:
	add.s64 	%rd53, %rd49, %rd50;
	st.u32 	[%rd53], %rd82;
	ld.global.u32 	%rd34, [%rd29];
	and.b64  	%rd54, %rd81, -4294967296;
	setp.ne.s64 	%p6, %rd54, 0;
	@%p6 bra 	$L__BB0_23;
	cvt.u32.u64 	%r20, %rd34;
	cvt.u32.u64 	%r21, %rd81;
	div.u32 	%r22, %r21, %r20;
	cvt.u64.u32 	%rd81, %r22;
	bra.uni 	$L__BB0_24;
$L__BB0_23:
	div.u64 	%rd81, %rd81, %rd34;
$L__BB0_24:
	add.s32 	%r37, %r37, 1;
	cvt.u64.u32 	%rd55, %r37;
	setp.gt.u64 	%p7, %rd41, %rd55;
	@%p7 bra 	$L__BB0_4;
	add.s64 	%rd27, %rd2, %rd80;
	mov.b32 	%r38, 0;
	mov.b64 	%rd84, 0;
$L__BB0_26:
	shl.b64 	%rd57, %rd84, 2;
	add.s64 	%rd58, %rd49, %rd57;
	ld.u32 	%r24, [%rd58];
	setp.ne.s32 	%p8, %r24, 1;
	@%p8 bra 	$L__BB0_28;
	mov.b16 	%rs3, 1;
	st.global.u8 	[%rd27], %rs3;
	bra.uni 	$L__BB0_29;
$L__BB0_28:
	mov.b16 	%rs2, 0;
	st.global.u8 	[%rd27], %rs2;
	add.s32 	%r38, %r38, 1;
	cvt.u64.u32 	%rd84, %r38;
	setp.gt.u64 	%p9, %rd41, %rd84;
	@%p9 bra 	$L__BB0_26;
$L__BB0_29:
	add.s32 	%r36, %r36, 1;
	cvt.u64.u32 	%rd59, %r36;
	mad.lo.s64 	%rd80, %rd42, %rd59, %rd4;
	setp.lt.u64 	%p10, %rd80, %rd5;
	@%p10 bra 	$L__BB0_3;
$L__BB0_30:
	{ // callseq 1, 0
	.param .b64 param0;
	st.param.b64 	[param0], %rd49;
	call.uni 
	free, 
	(
	param0
	);
	} // callseq 1
	ret;

}


// ===== COMPILED SASS (sm_100) =====

	.target	sm_100

	.elftype	@"ET_EXEC"


//--------------------- .note.nv.tkinfo           --------------------------
	.section	.note.nv.tkinfo,"",@"SHT_NOTE"
	.sectionflags	@"SHF_NOTE_NV_TKINFO"
	.tkinfo
        /*0018*/ 	.word	0x00000002
        /*0030*/ 	.string	""
        /*0030*/ 	.string	"ptxas"
        /*0030*/ 	.string	"Cuda compilation tools, release 13.0, V13.0.88"
        /*0030*/ 	.string	"Build cuda_13.0.r13.0/compiler.36424714_0"
        /*0030*/ 	.string	"-arch sm_100 -m 64 "



//--------------------- .note.nv.cuinfo           --------------------------
	.section	.note.nv.cuinfo,"",@"SHT_NOTE"
	.sectionflags	@"SHF_NOTE_NV_CUINFO"
        /*0018*/ 	.short	0x0002
        /*001a*/ 	.short	0x0064
        /*001c*/ 	.short	0x0082
	.zero		2


//--------------------- .nv.info                  --------------------------
	.section	.nv.info,"",@"SHT_CUDA_INFO"
	.align	4


	//----- nvinfo : EIATTR_REGCOUNT
	.align		4
        /*0000*/ 	.byte	0x04, 0x2f
        /*0002*/ 	.short	(.L_1 - .L_0)
	.align		4
.L_0:
        /*0004*/ 	.word	index@(_Z14loop_unrollingPbPjyyyyh)
        /*0008*/ 	.word	0x00000026


	//----- nvinfo : EIATTR_FRAME_SIZE
	.align		4
.L_1:
        /*000c*/ 	.byte	0x04, 0x11
        /*000e*/ 	.short	(.L_3 - .L_2)
	.align		4
.L_2:
        /*0010*/ 	.word	index@($__internal_1_$__cuda_sm20_rem_u64)
        /*0014*/ 	.word	0x00000000


	//----- nvinfo : EIATTR_FRAME_SIZE
	.align		4
.L_3:
        /*0018*/ 	.byte	0x04, 0x11
        /*001a*/ 	.short	(.L_5 - .L_4)
	.align		4
.L_4:
        /*001c*/ 	.word	index@($__internal_0_$__cuda_sm20_div_u64)
        /*0020*/ 	.word	0x00000000


	//----- nvinfo : EIATTR_FRAME_SIZE
	.align		4
.L_5:
        /*0024*/ 	.byte	0x04, 0x11
        /*0026*/ 	.short	(.L_7 - .L_6)
	.align		4
.L_6:
        /*0028*/ 	.word	index@(_Z14loop_unrollingPbPjyyyyh)
        /*002c*/ 	.word	0x00000000


	//----- nvinfo : EIATTR_MIN_STACK_SIZE
	.align		4
.L_7:
        /*0030*/ 	.byte	0x04, 0x12
        /*0032*/ 	.short	(.L_9 - .L_8)
	.align		4
.L_8:
        /*0034*/ 	.word	index@(_Z14loop_unrollingPbPjyyyyh)
        /*0038*/ 	.word	0x00000000
.L_9:


//--------------------- .nv.compat                --------------------------
	.section	.nv.compat,"",@"SHT_CUDA_COMPAT_INFO"
	.align	4
        /*0000*/ 	.byte	0x02, 0x09, 0x00, 0x00, 0x02, 0x02, 0x01, 0x00, 0x02, 0x05, 0x05, 0x00, 0x03, 0x07, 0x01, 0x01
        /*0010*/ 	.byte	0x02, 0x03, 0x00, 0x00, 0x02, 0x06, 0x01, 0x00, 0x04, 0x0b, 0x08, 0x00, 0x09, 0x00, 0x00, 0x00
        /*0020*/ 	.byte	0x00, 0x00, 0x00, 0x00


//--------------------- .nv.info._Z14loop_unrollingPbPjyyyyh --------------------------
	.section	.nv.info._Z14loop_unrollingPbPjyyyyh,"",@"SHT_CUDA_INFO"
	.sectionflags	@""
	.align	4


	//----- nvinfo : EIATTR_CUDA_API_VERSION
	.align		4
        /*0000*/ 	.byte	0x04, 0x37
        /*0002*/ 	.short	(.L_11 - .L_10)
.L_10:
        /*0004*/ 	.word	0x00000082


	//----- nvinfo : EIATTR_KPARAM_INFO
	.align		4
.L_11:
        /*0008*/ 	.byte	0x04, 0x17
        /*000a*/ 	.short	(.L_13 - .L_12)
.L_12:
        /*000c*/ 	.word	0x00000000
        /*0010*/ 	.short	0x0006
        /*0012*/ 	.short	0x0030
        /*0014*/ 	.byte	0x00, 0xf0, 0x05, 0x00


	//----- nvinfo : EIATTR_KPARAM_INFO
	.align		4
.L_13:
        /*0018*/ 	.byte	0x04, 0x17
        /*001a*/ 	.short	(.L_15 - .L_14)
.L_14:
        /*001c*/ 	.word	0x00000000
        /*0020*/ 	.short	0x0005
        /*0022*/ 	.short	0x0028
        /*0024*/ 	.byte	0x00, 0xf0, 0x21, 0x00


	//----- nvinfo : EIATTR_KPARAM_INFO
	.align		4
.L_15:
        /*0028*/ 	.byte	0x04, 0x17
        /*002a*/ 	.short	(.L_17 - .L_16)
.L_16:
        /*002c*/ 	.word	0x00000000
        /*0030*/ 	.short	0x0004
        /*0032*/ 	.short	0x0020
        /*0034*/ 	.byte	0x00, 0xf0, 0x21, 0x00


	//----- nvinfo : EIATTR_KPARAM_INFO
	.align		4
.L_17:
        /*0038*/ 	.byte	0x04, 0x17
        /*003a*/ 	.short	(.L_19 - .L_18)
.L_18:
        /*003c*/ 	.word	0x00000000
        /*0040*/ 	.short	0x0003
        /*0042*/ 	.short	0x0018
        /*0044*/ 	.byte	0x00, 0xf0, 0x21, 0x00


	//----- nvinfo : EIATTR_KPARAM_INFO
	.align		4
.L_19:
        /*0048*/ 	.byte	0x04, 0x17
        /*004a*/ 	.short	(.L_21 - .L_20)
.L_20:
        /*004c*/ 	.word	0x00000000
        /*0050*/ 	.short	0x0002
        /*0052*/ 	.short	0x0010
        /*0054*/ 	.byte	0x00, 0xf0, 0x21, 0x00


	//----- nvinfo : EIATTR_KPARAM_INFO
	.align		4
.L_21:
        /*0058*/ 	.byte	0x04, 0x17
        /*005a*/ 	.short	(.L_23 - .L_22)
.L_22:
        /*005c*/ 	.word	0x00000000
        /*0060*/ 	.short	0x0001
        /*0062*/ 	.short	0x0008
        /*0064*/ 	.byte	0x00, 0xf5, 0x21, 0x00


	//----- nvinfo : EIATTR_KPARAM_INFO
	.align		4
.L_23:
        /*0068*/ 	.byte	0x04, 0x17
        /*006a*/ 	.short	(.L_25 - .L_24)
.L_24:
        /*006c*/ 	.word	0x00000000
        /*0070*/ 	.short	0x0000
        /*0072*/ 	.short	0x0000
        /*0074*/ 	.byte	0x00, 0xf5, 0x21, 0x00


	//----- nvinfo : EIATTR_SPARSE_MMA_MASK
	.align		4
.L_25:
        /*0078*/ 	.byte	0x03, 0x50
        /*007a*/ 	.short	0x0000


	//----- nvinfo : EIATTR_MAXREG_COUNT
	.align		4
        /*007c*/ 	.byte	0x03, 0x1b
        /*007e*/ 	.short	0x00ff


	//----- nvinfo : EIATTR_EXTERNS
	.align		4
        /*0080*/ 	.byte	0x04, 0x0f
        /*0082*/ 	.short	(.L_27 - .L_26)


	//   ....[0]....
	.align		4
.L_26:
        /*0084*/ 	.word	index@(malloc)


	//   ....[1]....
	.align		4
        /*0088*/ 	.word	index@(free)


	//----- nvinfo : EIATTR_MERCURY_ISA_VERSION
	.align		4
.L_27:
        /*008c*/ 	.byte	0x03, 0x5f
        /*008e*/ 	.short	0x0101


	//----- nvinfo : EIATTR_VRC_CTA_INIT_COUNT
	.align		4
        /*0090*/ 	.byte	0x02, 0x4a
	.zero		1
	.zero		1


	//----- nvinfo : EIATTR_SYSCALL_OFFSETS
	.align		4
        /*0094*/ 	.byte	0x04, 0x46
        /*0096*/ 	.short	(.L_29 - .L_28)


	//   ....[0]....
.L_28:
        /*0098*/ 	.word	0x00000100


	//   ....[1]....
        /*009c*/ 	.word	0x00001240


	//----- nvinfo : EIATTR_EXIT_INSTR_OFFSETS
	.align		4
.L_29:
        /*00a0*/ 	.byte	0x04, 0x1c
        /*00a2*/ 	.short	(.L_31 - .L_30)


	//   ....[0]....
.L_30:
        /*00a4*/ 	.word	0x00001250


	//----- nvinfo : EIATTR_CRS_STACK_SIZE
	.align		4
.L_31:
        /*00a8*/ 	.byte	0x04, 0x1e
        /*00aa*/ 	.short	(.L_33 - .L_32)
.L_32:
        /*00ac*/ 	.word	0x00000000


	//----- nvinfo : EIATTR_CBANK_PARAM_SIZE
	.align		4
.L_33:
        /*00b0*/ 	.byte	0x03, 0x19
        /*00b2*/ 	.short	0x0031


	//----- nvinfo : EIATTR_PARAM_CBANK
	.align		4
        /*00b4*/ 	.byte	0x04, 0x0a
        /*00b6*/ 	.short	(.L_35 - .L_34)
	.align		4
.L_34:
        /*00b8*/ 	.word	index@(.nv.constant0._Z14loop_unrollingPbPjyyyyh)
        /*00bc*/ 	.short	0x0380
        /*00be*/ 	.short	0x0031


	//----- nvinfo : EIATTR_SW_WAR
	.align		4
.L_35:
        /*00c0*/ 	.byte	0x04, 0x36
        /*00c2*/ 	.short	(.L_37 - .L_36)
.L_36:
        /*00c4*/ 	.word	0x00000008
.L_37:


//--------------------- .nv.callgraph             --------------------------
	.section	.nv.callgraph,"",@"SHT_CUDA_CALLGRAPH"
	.align	4
	.sectionentsize	8
	.align		4
        /*0000*/ 	.word	0x00000000
	.align		4
        /*0004*/ 	.word	0xffffffff
	.align		4
        /*0008*/ 	.word	index@(_Z14loop_unrollingPbPjyyyyh)
	.align		4
        /*000c*/ 	.word	index@(free)
	.align		4
        /*0010*/ 	.word	index@(_Z14loop_unrollingPbPjyyyyh)
	.align		4
        /*0014*/ 	.word	index@(malloc)
	.align		4
        /*0018*/ 	.word	0x00000000
	.align		4
        /*001c*/ 	.word	0xfffffffe
	.align		4
        /*0020*/ 	.word	0x00000000
	.align		4
        /*0024*/ 	.word	0xfffffffd
	.align		4
        /*0028*/ 	.word	0x00000000
	.align		4
        /*002c*/ 	.word	0xfffffffc


//--------------------- .nv.constant4             --------------------------
	.section	.nv.constant4,"a",@progbits
	.align	8
	.align		8
.nv.constant4:
        /*0000*/ 	.dword	malloc
	.align		8
        /*0008*/ 	.dword	free


//--------------------- .text._Z14loop_unrollingPbPjyyyyh --------------------------
	.section	.text._Z14loop_unrollingPbPjyyyyh,"ax",@progbits
	.align	128
        .global         _Z14loop_unrollingPbPjyyyyh
        .type           _Z14loop_unrollingPbPjyyyyh,@function
        .size           _Z14loop_unrollingPbPjyyyyh,(.L_x_33 - _Z14loop_unrollingPbPjyyyyh)
        .other          _Z14loop_unrollingPbPjyyyyh,@"STO_CUDA_ENTRY STV_DEFAULT"
_Z14loop_unrollingPbPjyyyyh:
.text._Z14loop_unrollingPbPjyyyyh:
[----:B------:R-:W0:Y:S01]  /*0000*/  LDC R1, c[0x0][0x37c] ;  /* 0x0000df00ff017b82 */ /* 0x000e220000000800 */
[----:B------:R-:W1:Y:S07]  /*0010*/  S2R R16, SR_TID.X ;  /* 0x0000000000107919 */ /* 0x000e6e0000002100 */
[----:B------:R-:W1:Y:S01]  /*0020*/  S2UR UR6, SR_CTAID.X ;  /* 0x00000000000679c3 */ /* 0x000e620000002500 */
[----:B------:R-:W2:Y:S01]  /*0030*/  LDCU.64 UR4, c[0x0][0x398] ;  /* 0x00007300ff0477ac */ /* 0x000ea20008000a00 */
[----:B------:R-:W-:Y:S01]  /*0040*/  MOV R0, 0x0 ;  /* 0x0000000000007802 */ /* 0x000fe20000000f00 */
[----:B------:R-:W3:Y:S05]  /*0050*/  LDCU.64 UR36, c[0x0][0x398] ;  /* 0x00007300ff2477ac */ /* 0x000eea0008000a00 */
[----:B------:R-:W1:Y:S01]  /*0060*/  LDC R5, c[0x0][0x360] ;  /* 0x0000d800ff057b82 */ /* 0x000e620000000800 */
[----:B------:R-:W4:Y:S01]  /*0070*/  LDCU.64 UR38, c[0x0][0x398] ;  /* 0x00007300ff2677ac */ /* 0x000f220008000a00 */
[----:B------:R-:W0:Y:S06]  /*0080*/  LDCU.64 UR40, c[0x0][0x388] ;  /* 0x00007100ff2877ac */ /* 0x000e2c0008000a00 */
[----:B------:R0:W0:Y:S01]  /*0090*/  LDC.64 R2, c[0x4][R0] ;  /* 0x0100000000027b82 */ /* 0x0000220000000a00 */
[----:B--2---:R-:W-:-:S02]  /*00a0*/  USHF.L.U32 UR7, UR4, 0x2, URZ ;  /* 0x0000000204077899 */ /* 0x004fc400080006ff */
[----:B------:R-:W-:-:S04]  /*00b0*/  USHF.L.U64.HI UR4, UR4, 0x2, UR5 ;  /* 0x0000000204047899 */ /* 0x000fc80008010205 */
[----:B------:R-:W-:Y:S02]  /*00c0*/  IMAD.U32 R4, RZ, RZ, UR7 ;  /* 0x00000007ff047e24 */ /* 0x000fe4000f8e00ff */
[----:B-1----:R-:W-:Y:S02]  /*00d0*/  IMAD R16, R5, UR6, R16 ;  /* 0x0000000605107c24 */ /* 0x002fe4000f8e0210 */
[----:B---34-:R-:W-:-:S07]  /*00e0*/  IMAD.U32 R5, RZ, RZ, UR4 ;  /* 0x00000004ff057e24 */ /* 0x018fce000f8e00ff */
[----:B------:R-:W-:-:S07]  /*00f0*/  LEPC R20, `(.L_x_0) ;  /* 0x000000001014794e */ /* 0x000fce0000000000 */
[----:B0-----:R-:W-:Y:S05]  /*0100*/  CALL.ABS.NOINC R2 ;  /* 0x0000000002007343 */ /* 0x001fea0003c00000 */
.L_x_0:
[----:B------:R-:W0:Y:S01]  /*0110*/  LDC.64 R6, c[0x0][0x398] ;  /* 0x0000e600ff067b82 */ /* 0x000e220000000a00 */
[----:B------:R-:W1:Y:S01]  /*0120*/  LDCU.64 UR4, c[0x0][0x3a8] ;  /* 0x00007500ff0477ac */ /* 0x000e620008000a00 */
[----:B------:R-:W-:Y:S06]  /*0130*/  BSSY.RECONVERGENT B0, `(.L_x_1) ;  /* 0x000010d000007945 */ /* 0x000fec0003800200 */
[----:B------:R-:W2:Y:S01]  /*0140*/  LDC.64 R2, c[0x0][0x390] ;  /* 0x0000e400ff027b82 */ /* 0x000ea20000000a00 */
[----:B0-----:R-:W-:Y:S02]  /*0150*/  ISETP.NE.U32.AND P0, PT, R6, RZ, PT ;  /* 0x000000ff0600720c */ /* 0x001fe40003f05070 */
[----:B-1----:R-:W-:-:S02]  /*0160*/  IADD3 R6, P1, PT, R16, UR4, RZ ;  /* 0x0000000410067c10 */ /* 0x002fc4000ff3e0ff */
[----:B------:R-:W-:-:S03]  /*0170*/  ISETP.NE.AND.EX P0, PT, R7, RZ, PT, P0 ;  /* 0x000000ff0700720c */ /* 0x000fc60003f05300 */
[----:B------:R-:W-:Y:S01]  /*0180*/  IMAD.X R7, RZ, RZ, UR5, P1 ;  /* 0x00000005ff077e24 */ /* 0x000fe200088e06ff */
[----:B--2---:R-:W-:-:S04]  /*0190*/  IADD3 R0, P2, PT, R2, UR4, RZ ;  /* 0x0000000402007c10 */ /* 0x004fc8000ff5e0ff */
[----:B------:R-:W-:Y:S02]  /*01a0*/  IADD3.X R2, PT, PT, R3, UR5, RZ, P2, !PT ;  /* 0x0000000503027c10 */ /* 0x000fe400097fe4ff */
[----:B------:R-:W-:-:S04]  /*01b0*/  ISETP.GE.U32.AND P1, PT, R6, R0, PT ;  /* 0x000000000600720c */ /* 0x000fc80003f26070 */
[----:B------:R-:W-:-:S13]  /*01c0*/  ISETP.GE.U32.OR.EX P0, PT, R7, R2, !P0, P1 ;  /* 0x000000020700720c */ /* 0x000fda0004706510 */
[----:B------:R-:W-:Y:S05]  /*01d0*/  @P0 BRA `(.L_x_2) ;  /* 0x0000001000080947 */ /* 0x000fea0003800000 */
[----:B------:R-:W0:Y:S01]  /*01e0*/  LDCU.U8 UR4, c[0x0][0x3b0] ;  /* 0x00007600ff0477ac */ /* 0x000e220008000000 */
[----:B------:R-:W1:Y:S01]  /*01f0*/  LDC.64 R18, c[0x0][0x358] ;  /* 0x0000d600ff127b82 */ /* 0x000e620000000a00 */
[----:B------:R-:W-:Y:S02]  /*0200*/  IMAD.MOV.U32 R3, RZ, RZ, RZ ;  /* 0x000000ffff037224 */ /* 0x000fe400078e00ff */
[----:B------:R-:W-:Y:S01]  /*0210*/  IMAD.MOV.U32 R9, RZ, RZ, RZ ;  /* 0x000000ffff097224 */ /* 0x000fe200078e00ff */
[----:B0-----:R-:W-:-:S09]  /*0220*/  UISETP.NE.AND UP0, UPT, UR4, URZ, UPT ;  /* 0x000000ff0400728c */ /* 0x001fd2000bf05270 */
[----:B------:R-:W-:Y:S05]  /*0230*/  BRA.U !UP0, `(.L_x_3) ;  /* 0x0000000508e47547 */ /* 0x000fea000b800000 */
[----:B------:R-:W-:Y:S02]  /*0240*/  HFMA2 R13, -RZ, RZ, 0, 0 ;  /* 0x00000000ff0d7431 */ /* 0x000fe400000001ff */
[----:B------:R-:W-:Y:S02]  /*0250*/  IMAD.MOV.U32 R14, RZ, RZ, R6 ;  /* 0x000000ffff0e7224 */ /* 0x000fe400078e0006 */
[----:B------:R-:W-:-:S07]  /*0260*/  IMAD.MOV.U32 R15, RZ, RZ, R7 ;  /* 0x000000ffff0f7224 */ /* 0x000fce00078e0007 */
.L_x_16:
[----:B------:R-:W0:Y:S01]  /*0270*/  LDCU.64 UR4, c[0x0][0x3a8] ;  /* 0x00007500ff0477ac */ /* 0x000e220008000a00 */
[----:B------:R-:W2:Y:S01]  /*0280*/  LDC.64 R22, c[0x0][0x388] ;  /* 0x0000e200ff167b82 */ /* 0x000ea20000000a00 */
[----:B------:R-:W-:Y:S01]  /*0290*/  BSSY.RECONVERGENT B1, `(.L_x_4) ;  /* 0x000004e000017945 */ /* 0x000fe20003800200 */
[----:B------:R-:W-:Y:S01]  /*02a0*/  IMAD.MOV.U32 R17, RZ, RZ, RZ ;  /* 0x000000ffff117224 */ /* 0x000fe200078e00ff */
[----:B0-----:R-:W-:-:S04]  /*02b0*/  IADD3 R24, P0, PT, R14, -UR4, RZ ;  /* 0x800000040e187c10 */ /* 0x001fc8000ff1e0ff */
[----:B------:R-:W-:-:S09]  /*02c0*/  IADD3.X R25, PT, PT, R15, ~UR5, RZ, P0, !PT ;  /* 0x800000050f197c10 */ /* 0x000fd200087fe4ff */
.L_x_11:
[----:B-1----:R-:W-:Y:S01]  /*02d0*/  R2UR UR4, R18 ;  /* 0x00000000120472ca */ /* 0x002fe200000e0000 */
[----:B--2---:R-:W-:Y:S01]  /*02e0*/  IMAD.WIDE.U32 R26, R17, 0x4, R22 ;  /* 0x00000004111a7825 */ /* 0x004fe200078e0016 */
[----:B------:R-:W-:Y:S02]  /*02f0*/  R2UR UR5, R19 ;  /* 0x00000000130572ca */ /* 0x000fe400000e0000 */
[----:B------:R-:W-:Y:S01]  /*0300*/  ISETP.NE.U32.AND P0, PT, R25, RZ, PT ;  /* 0x000000ff1900720c */ /* 0x000fe20003f05070 */
[----:B------:R-:W-:Y:S10]  /*0310*/  BSSY.RECONVERGENT B2, `(.L_x_5) ;  /* 0x000001b000027945 */ /* 0x000ff40003800200 */
[----:B------:R0:W5:Y:S02]  /*0320*/  LDG.E R12, desc[UR4][R26.64] ;  /* 0x000000041a0c7981 */ /* 0x000164000c1e1900 */
[----:B------:R-:W-:Y:S05]  /*0330*/  @P0 BRA `(.L_x_6) ;  /* 0x00000000004c0947 */ /* 0x000fea0003800000 */
[----:B-----5:R-:W1:Y:S01]  /*0340*/  I2F.U32.RP R8, R12 ;  /* 0x0000000c00087306 */ /* 0x020e620000209000 */
[----:B------:R-:W-:Y:S01]  /*0350*/  IMAD.MOV R21, RZ, RZ, -R12 ;  /* 0x000000ffff157224 */ /* 0x000fe200078e0a0c */
[----:B------:R-:W-:-:S06]  /*0360*/  ISETP.NE.U32.AND P1, PT, R12, RZ, PT ;  /* 0x000000ff0c00720c */ /* 0x000fcc0003f25070 */
[----:B-1----:R-:W1:Y:S02]  /*0370*/  MUFU.RCP R8, R8 ;  /* 0x0000000800087308 */ /* 0x002e640000001000 */
[----:B-1----:R-:W-:-:S06]  /*0380*/  VIADD R10, R8, 0xffffffe ;  /* 0x0ffffffe080a7836 */ /* 0x002fcc0000000000 */
[----:B------:R1:W2:Y:S02]  /*0390*/  F2I.FTZ.U32.TRUNC.NTZ R11, R10 ;  /* 0x0000000a000b7305 */ /* 0x0002a4000021f000 */
[----:B-1----:R-:W-:Y:S01]  /*03a0*/  MOV R10, RZ ;  /* 0x000000ff000a7202 */ /* 0x002fe20000000f00 */
[----:B--2---:R-:W-:-:S04]  /*03b0*/  IMAD R21, R21, R11, RZ ;  /* 0x0000000b15157224 */ /* 0x004fc800078e02ff */
[----:B------:R-:W-:-:S06]  /*03c0*/  IMAD.HI.U32 R11, R11, R21, R10 ;  /* 0x000000150b0b7227 */ /* 0x000fcc00078e000a */
[----:B------:R-:W-:-:S04]  /*03d0*/  IMAD.HI.U32 R11, R11, R24, RZ ;  /* 0x000000180b0b7227 */ /* 0x000fc800078e00ff */
[----:B------:R-:W-:-:S04]  /*03e0*/  IMAD.MOV R11, RZ, RZ, -R11 ;  /* 0x000000ffff0b7224 */ /* 0x000fc800078e0a0b */
[----:B------:R-:W-:-:S05]  /*03f0*/  IMAD R11, R12, R11, R24 ;  /* 0x0000000b0c0b7224 */ /* 0x000fca00078e0218 */
[----:B------:R-:W-:-:S13]  /*0400*/  ISETP.GE.U32.AND P0, PT, R11, R12, PT ;  /* 0x0000000c0b00720c */ /* 0x000fda0003f06070 */
[----:B------:R-:W-:-:S05]  /*0410*/  @P0 IMAD.IADD R11, R11, 0x1, -R12 ;  /* 0x000000010b0b0824 */ /* 0x000fca00078e0a0c */
[----:B------:R-:W-:-:S13]  /*0420*/  ISETP.GE.U32.AND P0, PT, R11, R12, PT ;  /* 0x0000000c0b00720c */ /* 0x000fda0003f06070 */
[----:B------:R-:W-:Y:S01]  /*0430*/  @P0 IMAD.IADD R11, R11, 0x1, -R12 ;  /* 0x000000010b0b0824 */ /* 0x000fe200078e0a0c */
[----:B------:R-:W-:-:S05]  /*0440*/  @!P1 LOP3.LUT R11, RZ, R12, RZ, 0x33, !PT ;  /* 0x0000000cff0b9212 */ /* 0x000fca00078e33ff */
[----:B------:R-:W-:Y:S01]  /*0450*/  IMAD.MOV.U32 R21, RZ, RZ, R11 ;  /* 0x000000ffff157224 */ /* 0x000fe200078e000b */
[----:B------:R-:W-:Y:S06]  /*0460*/  BRA `(.L_x_7) ;  /* 0x0000000000147947 */ /* 0x000fec0003800000 */
.L_x_6:
[----:B-----5:R-:W-:Y:S01]  /*0470*/  MOV R10, R12 ;  /* 0x0000000c000a7202 */ /* 0x020fe20000000f00 */
[----:B------:R-:W-:Y:S01]  /*0480*/  IMAD.MOV.U32 R12, RZ, RZ, R24 ;  /* 0x000000ffff0c7224 */ /* 0x000fe200078e0018 */
[----:B------:R-:W-:Y:S01]  /*0490*/  MOV R8, 0x4c0 ;  /* 0x000004c000087802 */ /* 0x000fe20000000f00 */
[----:B------:R-:W-:-:S07]  /*04a0*/  IMAD.MOV.U32 R11, RZ, RZ, R25 ;  /* 0x000000ffff0b7224 */ /* 0x000fce00078e0019 */
[----:B0-----:R-:W-:Y:S05]  /*04b0*/  CALL.REL.NOINC `($__internal_1_$__cuda_sm20_rem_u64) ;  /* 0x0000001000807944 */ /* 0x001fea0003c00000 */
.L_x_7:
[----:B------:R-:W-:Y:S05]  /*04c0*/  BSYNC.RECONVERGENT B2 ;  /* 0x0000000000027941 */ /* 0x000fea0003800200 */
.L_x_5:
[C---:B------:R-:W-:Y:S01]  /*04d0*/  R2UR UR4, R18.reuse ;  /* 0x00000000120472ca */ /* 0x040fe200000e0000 */
[----:B------:R-:W-:Y:S01]  /*04e0*/  IMAD.WIDE.U32 R10, R17, 0x4, R4 ;  /* 0x00000004110a7825 */ /* 0x000fe200078e0004 */
[C---:B------:R-:W-:Y:S02]  /*04f0*/  R2UR UR5, R19.reuse ;  /* 0x00000000130572ca */ /* 0x040fe400000e0000 */
[----:B------:R-:W-:Y:S02]  /*0500*/  R2UR UR6, R18 ;  /* 0x00000000120672ca */ /* 0x000fe400000e0000 */
[----:B------:R-:W-:Y:S02]  /*0510*/  R2UR UR7, R19 ;  /* 0x00000000130772ca */ /* 0x000fe400000e0000 */
[----:B------:R-:W-:Y:S01]  /*0520*/  ISETP.NE.U32.AND P0, PT, R25, RZ, PT ;  /* 0x000000ff1900720c */ /* 0x000fe20003f05070 */
[----:B------:R-:W-:Y:S06]  /*0530*/  BSSY.RECONVERGENT B2, `(.L_x_8) ;  /* 0x000001f000027945 */ /* 0x000fec0003800200 */
[----:B------:R1:W-:Y:S04]  /*0540*/  ST.E desc[UR4][R10.64], R21 ;  /* 0x000000150a007985 */ /* 0x0003e8000c101904 */
[----:B0-----:R1:W5:Y:S02]  /*0550*/  LDG.E R27, desc[UR6][R26.64] ;  /* 0x000000061a1b7981 */ /* 0x001364000c1e1900 */
[----:B------:R-:W-:Y:S05]  /*0560*/  @P0 BRA `(.L_x_9) ;  /* 0x0000000000540947 */ /* 0x000fea0003800000 */
[----:B-----5:R-:W0:Y:S01]  /*0570*/  I2F.U32.RP R8, R27 ;  /* 0x0000001b00087306 */ /* 0x020e220000209000 */
[----:B-1----:R-:W-:Y:S01]  /*0580*/  IMAD.MOV R21, RZ, RZ, -R27 ;  /* 0x000000ffff157224 */ /* 0x002fe200078e0a1b */
[----:B------:R-:W-:Y:S01]  /*0590*/  ISETP.NE.U32.AND P2, PT, R27, RZ, PT ;  /* 0x000000ff1b00720c */ /* 0x000fe20003f45070 */
[----:B------:R-:W-:-:S05]  /*05a0*/  IMAD.MOV.U32 R25, RZ, RZ, RZ ;  /* 0x000000ffff197224 */ /* 0x000fca00078e00ff */
[----:B0-----:R-:W0:Y:S02]  /*05b0*/  MUFU.RCP R8, R8 ;  /* 0x0000000800087308 */ /* 0x001e240000001000 */
[----:B0-----:R-:W-:-:S06]  /*05c0*/  VIADD R10, R8, 0xffffffe ;  /* 0x0ffffffe080a7836 */ /* 0x001fcc0000000000 */
[----:B------:R0:W1:Y:S02]  /*05d0*/  F2I.FTZ.U32.TRUNC.NTZ R11, R10 ;  /* 0x0000000a000b7305 */ /* 0x000064000021f000 */
[----:B0-----:R-:W-:Y:S02]  /*05e0*/  HFMA2 R10, -RZ, RZ, 0, 0 ;  /* 0x00000000ff0a7431 */ /* 0x001fe400000001ff */
[----:B-1----:R-:W-:-:S04]  /*05f0*/  IMAD R21, R21, R11, RZ ;  /* 0x0000000b15157224 */ /* 0x002fc800078e02ff */
[----:B------:R-:W-:-:S06]  /*0600*/  IMAD.HI.U32 R11, R11, R21, R10 ;  /* 0x000000150b0b7227 */ /* 0x000fcc00078e000a */
[----:B------:R-:W-:-:S04]  /*0610*/  IMAD.HI.U32 R11, R11, R24, RZ ;  /* 0x000000180b0b7227 */ /* 0x000fc800078e00ff */
[----:B------:R-:W-:-:S04]  /*0620*/  IMAD.MOV R21, RZ, RZ, -R11 ;  /* 0x000000ffff157224 */ /* 0x000fc800078e0a0b */
[----:B------:R-:W-:-:S05]  /*0630*/  IMAD R12, R27, R21, R24 ;  /* 0x000000151b0c7224 */ /* 0x000fca00078e0218 */
[----:B------:R-:W-:-:S13]  /*0640*/  ISETP.GE.U32.AND P0, PT, R12, R27, PT ;  /* 0x0000001b0c00720c */ /* 0x000fda0003f06070 */
[----:B------:R-:W-:Y:S02]  /*0650*/  @P0 IMAD.IADD R12, R12, 0x1, -R27 ;  /* 0x000000010c0c0824 */ /* 0x000fe400078e0a1b */
[----:B------:R-:W-:-:S03]  /*0660*/  @P0 VIADD R11, R11, 0x1 ;  /* 0x000000010b0b0836 */ /* 0x000fc60000000000 */
[----:B------:R-:W-:-:S13]  /*0670*/  ISETP.GE.U32.AND P1, PT, R12, R27, PT ;  /* 0x0000001b0c00720c */ /* 0x000fda0003f26070 */
[----:B------:R-:W-:Y:S01]  /*0680*/  @P1 VIADD R11, R11, 0x1 ;  /* 0x000000010b0b1836 */ /* 0x000fe20000000000 */
[----:B------:R-:W-:-:S04]  /*0690*/  @!P2 LOP3.LUT R11, RZ, R27, RZ, 0x33, !PT ;  /* 0x0000001bff0ba212 */ /* 0x000fc800078e33ff */
[----:B------:R-:W-:Y:S01]  /*06a0*/  MOV R24, R11 ;  /* 0x0000000b00187202 */ /* 0x000fe20000000f00 */
[----:B------:R-:W-:Y:S06]  /*06b0*/  BRA `(.L_x_10) ;  /* 0x0000000000187947 */ /* 0x000fec0003800000 */
.L_x_9:
[----:B------:R-:W-:Y:S01]  /*06c0*/  IMAD.MOV.U32 R8, RZ, RZ, R24 ;  /* 0x000000ffff087224 */ /* 0x000fe200078e0018 */
[----:B------:R-:W-:Y:S01]  /*06d0*/  MOV R12, 0x700 ;  /* 0x00000700000c7802 */ /* 0x000fe20000000f00 */
[----:B------:R-:W-:-:S07]  /*06e0*/  IMAD.MOV.U32 R16, RZ, RZ, R25 ;  /* 0x000000ffff107224 */ /* 0x000fce00078e0019 */
[----:B-1---5:R-:W-:Y:S05]  /*06f0*/  CALL.REL.NOINC `($__internal_0_$__cuda_sm20_div_u64) ;  /* 0x0000000800d87944 */ /* 0x022fea0003c00000 */
[----:B------:R-:W-:Y:S01]  /*0700*/  IMAD.MOV.U32 R24, RZ, RZ, R8 ;  /* 0x000000ffff187224 */ /* 0x000fe200078e0008 */
[----:B------:R-:W-:-:S07]  /*0710*/  MOV R25, R21 ;  /* 0x0000001500197202 */ /* 0x000fce0000000f00 */
.L_x_10:
[----:B------:R-:W-:Y:S05]  /*0720*/  BSYNC.RECONVERGENT B2 ;  /* 0x0000000000027941 */ /* 0x000fea0003800200 */
.L_x_8:
[----:B------:R-:W-:-:S05]  /*0730*/  VIADD R17, R17, 0x1 ;  /* 0x0000000111117836 */ /* 0x000fca0000000000 */
[----:B------:R-:W-:-:S04]  /*0740*/  ISETP.GE.U32.AND P0, PT, R17, UR36, PT ;  /* 0x0000002411007c0c */ /* 0x000fc8000bf06070 */
[----:B------:R-:W-:-:S13]  /*0750*/  ISETP.GE.U32.AND.EX P0, PT, RZ, UR37, PT, P0 ;  /* 0x00000025ff007c0c */ /* 0x000fda000bf06100 */
[----:B------:R-:W-:Y:S05]  /*0760*/  @!P0 BRA `(.L_x_11) ;  /* 0xfffffff800d88947 */ /* 0x000fea000383ffff */
[----:B------:R-:W-:Y:S05]  /*0770*/  BSYNC.RECONVERGENT B1 ;  /* 0x0000000000017941 */ /* 0x000fea0003800200 */
.L_x_4:
[----:B------:R-:W0:Y:S01]  /*0780*/  LDCU.64 UR4, c[0x0][0x380] ;  /* 0x00007000ff0477ac */ /* 0x000e220008000a00 */
[----:B------:R-:W-:Y:S01]  /*0790*/  BSSY.RECONVERGENT B1, `(.L_x_12) ;  /* 0x000001b000017945 */ /* 0x000fe20003800200 */
[----:B------:R-:W-:Y:S02]  /*07a0*/  IMAD.MOV.U32 R8, RZ, RZ, RZ ;  /* 0x000000ffff087224 */ /* 0x000fe400078e00ff */
[----:B------:R-:W-:Y:S02]  /*07b0*/  IMAD.MOV.U32 R11, RZ, RZ, RZ ;  /* 0x000000ffff0b7224 */ /* 0x000fe400078e00ff */
[----:B------:R-:W-:Y:S01]  /*07c0*/  IMAD.MOV.U32 R12, RZ, RZ, RZ ;  /* 0x000000ffff0c7224 */ /* 0x000fe200078e00ff */
[----:B0-----:R-:W-:-:S04]  /*07d0*/  IADD3 R14, P0, PT, R14, UR4, RZ ;  /* 0x000000040e0e7c10 */ /* 0x001fc8000ff1e0ff */
[----:B------:R-:W-:-:S09]  /*07e0*/  IADD3.X R15, PT, PT, R15, UR5, RZ, P0, !PT ;  /* 0x000000050f0f7c10 */ /* 0x000fd200087fe4ff */
.L_x_14:
[----:B------:R-:W-:Y:S02]  /*07f0*/  R2UR UR4, R18 ;  /* 0x00000000120472ca */ /* 0x000fe400000e0000 */
[----:B------:R-:W-:Y:S02]  /*0800*/  R2UR UR5, R19 ;  /* 0x00000000130572ca */ /* 0x000fe400000e0000 */
[----:B------:R-:W-:-:S04]  /*0810*/  LEA R10, P0, R11, R4, 0x2 ;  /* 0x000000040b0a7211 */ /* 0x000fc800078010ff */
[----:B------:R-:W-:-:S07]  /*0820*/  LEA.HI.X R11, R11, R5, R12, 0x2, P0 ;  /* 0x000000050b0b7211 */ /* 0x000fce00000f140c */
[----:B------:R-:W2:Y:S02]  /*0830*/  LD.E R10, desc[UR4][R10.64] ;  /* 0x000000040a0a7980 */ /* 0x000ea4000c101900 */
[----:B--2---:R-:W-:-:S13]  /*0840*/  ISETP.NE.AND P0, PT, R10, 0x1, PT ;  /* 0x000000010a00780c */ /* 0x004fda0003f05270 */
[----:B------:R-:W-:Y:S05]  /*0850*/  @!P0 BRA `(.L_x_13) ;  /* 0x0000000000288947 */ /* 0x000fea0003800000 */
[----:B------:R-:W0:Y:S01]  /*0860*/  LDCU.64 UR4, c[0x0][0x398] ;  /* 0x00007300ff0477ac */ /* 0x000e220008000a00 */
[----:B------:R-:W-:Y:S02]  /*0870*/  IADD3 R11, PT, PT, R8, 0x1, RZ ;  /* 0x00000001080b7810 */ /* 0x000fe40007ffe0ff */
[----:B------:R-:W-:Y:S02]  /*0880*/  R2UR UR6, R18 ;  /* 0x00000000120672ca */ /* 0x000fe400000e0000 */
[----:B------:R-:W-:Y:S01]  /*0890*/  R2UR UR7, R19 ;  /* 0x00000000130772ca */ /* 0x000fe200000e0000 */
[----:B------:R-:W-:Y:S01]  /*08a0*/  IMAD.MOV.U32 R8, RZ, RZ, R11 ;  /* 0x000000ffff087224 */ /* 0x000fe200078e000b */
[----:B0-----:R-:W-:-:S11]  /*08b0*/  ISETP.GE.U32.AND P0, PT, R11, UR4, PT ;  /* 0x000000040b007c0c */ /* 0x001fd6000bf06070 */
[----:B------:R0:W-:Y:S01]  /*08c0*/  STG.E.U8 desc[UR6][R14.64], RZ ;  /* 0x000000ff0e007986 */ /* 0x0001e2000c101106 */
[----:B------:R-:W-:-:S13]  /*08d0*/  ISETP.GE.U32.AND.EX P0, PT, RZ, UR5, PT, P0 ;  /* 0x00000005ff007c0c */ /* 0x000fda000bf06100 */
[----:B0-----:R-:W-:Y:S05]  /*08e0*/  @!P0 BRA `(.L_x_14) ;  /* 0xfffffffc00c08947 */ /* 0x001fea000383ffff */
[----:B------:R-:W-:Y:S05]  /*08f0*/  BRA `(.L_x_15) ;  /* 0x0000000000107947 */ /* 0x000fea0003800000 */
.L_x_13:
[----:B------:R-:W-:Y:S01]  /*0900*/  R2UR UR4, R18 ;  /* 0x00000000120472ca */ /* 0x000fe200000e0000 */
[----:B------:R-:W-:Y:S01]  /*0910*/  IMAD.MOV.U32 R8, RZ, RZ, 0x1 ;  /* 0x00000001ff087424 */ /* 0x000fe200078e00ff */
[----:B------:R-:W-:-:S13]  /*0920*/  R2UR UR5, R19 ;  /* 0x00000000130572ca */ /* 0x000fda00000e0000 */
[----:B------:R0:W-:Y:S02]  /*0930*/  STG.E.U8 desc[UR4][R14.64], R8 ;  /* 0x000000080e007986 */ /* 0x0001e4000c101104 */
.L_x_15:
[----:B------:R-:W-:Y:S05]  /*0940*/  BSYNC.RECONVERGENT B1 ;  /* 0x0000000000017941 */ /* 0x000fea0003800200 */
.L_x_12:
[----:B------:R-:W0:Y:S01]  /*0950*/  LDCU.64 UR4, c[0x0][0x3a0] ;  /* 0x00007400ff0477ac */ /* 0x000e220008000a00 */
[----:B------:R-:W-:-:S04]  /*0960*/  VIADD R13, R13, 0x1 ;  /* 0x000000010d0d7836 */ /* 0x000fc80000000000 */
[----:B0-----:R-:W-:-:S04]  /*0970*/  IMAD.WIDE.U32 R14, R13, UR4, R6 ;  /* 0x000000040d0e7c25 */ /* 0x001fc8000f8e0006 */
[----:B------:R-:W-:Y:S01]  /*0980*/  IMAD R15, R13, UR5, R15 ;  /* 0x000000050d0f7c24 */ /* 0x000fe2000f8e020f */
[----:B------:R-:W-:-:S04]  /*0990*/  ISETP.GE.U32.AND P0, PT, R14, R0, PT ;  /* 0x000000000e00720c */ /* 0x000fc80003f06070 */
[----:B------:R-:W-:-:S13]  /*09a0*/  ISETP.GE.U32.AND.EX P0, PT, R15, R2, PT, P0 ;  /* 0x000000020f00720c */ /* 0x000fda0003f06100 */
[----:B------:R-:W-:Y:S05]  /*09b0*/  @!P0 BRA `(.L_x_16) ;  /* 0xfffffff8002c8947 */ /* 0x000fea000383ffff */
[----:B------:R-:W-:Y:S05]  /*09c0*/  BRA `(.L_x_2) ;  /* 0x00000008000c7947 */ /* 0x000fea0003800000 */
.L_x_3:
[----:B------:R-:W-:Y:S01]  /*09d0*/  IMAD.MOV.U32 R13, RZ, RZ, RZ ;  /* 0x000000ffff0d7224 */ /* 0x000fe200078e00ff */
[----:B------:R-:W-:Y:S01]  /*09e0*/  MOV R22, R6 ;  /* 0x0000000600167202 */ /* 0x000fe20000000f00 */
[----:B------:R-:W-:-:S07]  /*09f0*/  IMAD.MOV.U32 R23, RZ, RZ, R7 ;  /* 0x000000ffff177224 */ /* 0x000fce00078e0007 */
.L_x_29:
[----:B0-----:R-:W0:Y:S01]  /*0a00*/  LDCU.64 UR4, c[0x0][0x3a8] ;  /* 0x00007500ff0477ac */ /* 0x001e220008000a00 */
[----:B------:R-:W-:Y:S01]  /*0a10*/  BSSY.RECONVERGENT B1, `(.L_x_17) ;  /* 0x0000058000017945 */ /* 0x000fe20003800200 */
[----:B------:R-:W-:Y:S02]  /*0a20*/  CS2R R24, SRZ ;  /* 0x0000000000187805 */ /* 0x000fe4000001ff00 */
[----:B0-----:R-:W-:-:S04]  /*0a30*/  IADD3 R14, P0, PT, R22, -UR4, RZ ;  /* 0x80000004160e7c10 */ /* 0x001fc8000ff1e0ff */
[----:B------:R-:W-:-:S09]  /*0a40*/  IADD3.X R15, PT, PT, R23, ~UR5, RZ, P0, !PT ;  /* 0x80000005170f7c10 */ /* 0x000fd200087fe4ff */
.L_x_24:
[----:B------:R-:W-:Y:S02]  /*0a50*/  LOP3.LUT R27, RZ, R24, RZ, 0x33, !PT ;  /* 0x00000018ff1b7212 */ /* 0x000fe400078e33ff */
[----:B------:R-:W-:Y:S02]  /*0a60*/  LOP3.LUT R8, RZ, R25, RZ, 0x33, !PT ;  /* 0x00000019ff087212 */ /* 0x000fe400078e33ff */
[----:B------:R-:W-:Y:S02]  /*0a70*/  IADD3 R27, P0, PT, R27, UR38, RZ ;  /* 0x000000261b1b7c10 */ /* 0x000fe4000ff1e0ff */
[----:B-1----:R-:W-:Y:S02]  /*0a80*/  R2UR UR4, R18 ;  /* 0x00000000120472ca */ /* 0x002fe400000e0000 */
[----:B------:R-:W-:Y:S01]  /*0a90*/  IADD3.X R8, PT, PT, R8, UR39, RZ, P0, !PT ;  /* 0x0000002708087c10 */ /* 0x000fe200087fe4ff */
[----:B------:R-:W-:Y:S01]  /*0aa0*/  IMAD.SHL.U32 R16, R27, 0x4, RZ ;  /* 0x000000041b107824 */ /* 0x000fe200078e00ff */
[----:B------:R-:W-:-:S02]  /*0ab0*/  R2UR UR5, R19 ;  /* 0x00000000130572ca */ /* 0x000fc400000e0000 */
[----:B------:R-:W-:Y:S02]  /*0ac0*/  SHF.L.U64.HI R8, R27, 0x2, R8 ;  /* 0x000000021b087819 */ /* 0x000fe40000010208 */
[----:B------:R-:W-:Y:S02]  /*0ad0*/  LOP3.LUT R16, R16, 0xfffffffc, RZ, 0xc0, !PT ;  /* 0xfffffffc10107812 */ /* 0x000fe400078ec0ff */
[----:B------:R-:W-:Y:S02]  /*0ae0*/  LOP3.LUT R8, R8, 0x3, RZ, 0xc0, !PT ;  /* 0x0000000308087812 */ /* 0x000fe400078ec0ff */
[----:B------:R-:W-:-:S04]  /*0af0*/  IADD3 R16, P0, PT, R16, UR40, RZ ;  /* 0x0000002810107c10 */ /* 0x000fc8000ff1e0ff */
[----:B------:R-:W-:Y:S02]  /*0b00*/  IADD3.X R17, PT, PT, R8, UR41, RZ, P0, !PT ;  /* 0x0000002908117c10 */ /* 0x000fe400087fe4ff */
[----:B------:R-:W-:Y:S01]  /*0b10*/  ISETP.NE.U32.AND P0, PT, R15, RZ, PT ;  /* 0x000000ff0f00720c */ /* 0x000fe20003f05070 */
[----:B------:R-:W-:Y:S02]  /*0b20*/  BSSY.RECONVERGENT B2, `(.L_x_18) ;  /* 0x000001b000027945 */ /* 0x000fe40003800200 */
[----:B------:R0:W5:Y:S10]  /*0b30*/  LDG.E R12, desc[UR4][R16.64] ;  /* 0x00000004100c7981 */ /* 0x000174000c1e1900 */
[----:B0-----:R-:W-:Y:S05]  /*0b40*/  @P0 BRA `(.L_x_19) ;  /* 0x00000000004c0947 */ /* 0x001fea0003800000 */
[----:B-----5:R-:W0:Y:S01]  /*0b50*/  I2F.U32.RP R8, R12 ;  /* 0x0000000c00087306 */ /* 0x020e220000209000 */
[----:B------:R-:W-:Y:S01]  /*0b60*/  IMAD.MOV R21, RZ, RZ, -R12 ;  /* 0x000000ffff157224 */ /* 0x000fe200078e0a0c */
[----:B------:R-:W-:-:S06]  /*0b70*/  ISETP.NE.U32.AND P1, PT, R12, RZ, PT ;  /* 0x000000ff0c00720c */ /* 0x000fcc0003f25070 */
        /* <DEDUP_REMOVED lines=16> */
.L_x_19:
[----:B-----5:R-:W-:Y:S01]  /*0c80*/  MOV R10, R12 ;  /* 0x0000000c000a7202 */ /* 0x020fe20000000f00 */
[----:B------:R-:W-:Y:S01]  /*0c90*/  IMAD.MOV.U32 R12, RZ, RZ, R14 ;  /* 0x000000ffff0c7224 */ /* 0x000fe200078e000e */
[----:B------:R-:W-:Y:S01]  /*0ca0*/  MOV R8, 0xcd0 ;  /* 0x00000cd000087802 */ /* 0x000fe20000000f00 */
[----:B------:R-:W-:-:S07]  /*0cb0*/  IMAD.MOV.U32 R11, RZ, RZ, R15 ;  /* 0x000000ffff0b7224 */ /* 0x000fce00078e000f */
[----:B------:R-:W-:Y:S05]  /*0cc0*/  CALL.REL.NOINC `($__internal_1_$__cuda_sm20_rem_u64) ;  /* 0x00000008007c7944 */ /* 0x000fea0003c00000 */
.L_x_20:
[----:B------:R-:W-:Y:S05]  /*0cd0*/  BSYNC.RECONVERGENT B2 ;  /* 0x0000000000027941 */ /* 0x000fea0003800200 */
.L_x_18:
[----:B------:R-:W-:Y:S02]  /*0ce0*/  LEA R10, P0, R27, R4, 0x2 ;  /* 0x000000041b0a7211 */ /* 0x000fe400078010ff */
[C---:B------:R-:W-:Y:S02]  /*0cf0*/  R2UR UR4, R18.reuse ;  /* 0x00000000120472ca */ /* 0x040fe400000e0000 */
[C---:B------:R-:W-:Y:S02]  /*0d00*/  R2UR UR5, R19.reuse ;  /* 0x00000000130572ca */ /* 0x040fe400000e0000 */
[----:B------:R-:W-:Y:S02]  /*0d10*/  R2UR UR6, R18 ;  /* 0x00000000120672ca */ /* 0x000fe400000e0000 */
[----:B------:R-:W-:Y:S02]  /*0d20*/  R2UR UR7, R19 ;  /* 0x00000000130772ca */ /* 0x000fe400000e0000 */
[----:B------:R-:W-:-:S02]  /*0d30*/  LEA.HI.X R11, R27, R5, RZ, 0x2, P0 ;  /* 0x000000051b0b7211 */ /* 0x000fc400000f14ff */
[----:B------:R-:W-:Y:S01]  /*0d40*/  ISETP.NE.U32.AND P0, PT, R15, RZ, PT ;  /* 0x000000ff0f00720c */ /* 0x000fe20003f05070 */
[----:B------:R-:W-:Y:S04]  /*0d50*/  BSSY.RECONVERGENT B2, `(.L_x_21) ;  /* 0x000001f000027945 */ /* 0x000fe80003800200 */
[----:B------:R0:W-:Y:S04]  /*0d60*/  ST.E desc[UR4][R10.64], R21 ;  /* 0x000000150a007985 */ /* 0x0001e8000c101904 */
[----:B------:R0:W5:Y:S04]  /*0d70*/  LDG.E R27, desc[UR6][R16.64] ;  /* 0x00000006101b7981 */ /* 0x000168000c1e1900 */
[----:B------:R-:W-:Y:S05]  /*0d80*/  @P0 BRA `(.L_x_22) ;  /* 0x0000000000540947 */ /* 0x000fea0003800000 */
[----:B-----5:R-:W1:Y:S01]  /*0d90*/  I2F.U32.RP R8, R27 ;  /* 0x0000001b00087306 */ /* 0x020e620000209000 */
[----:B------:R-:W-:Y:S01]  /*0da0*/  IMAD.MOV R15, RZ, RZ, -R27 ;  /* 0x000000ffff0f7224 */ /* 0x000fe200078e0a1b */
[----:B------:R-:W-:-:S06]  /*0db0*/  ISETP.NE.U32.AND P2, PT, R27, RZ, PT ;  /* 0x000000ff1b00720c */ /* 0x000fcc0003f45070 */
[----:B-1----:R-:W0:Y:S02]  /*0dc0*/  MUFU.RCP R8, R8 ;  /* 0x0000000800087308 */ /* 0x002e240000001000 */
[----:B0-----:R-:W-:-:S06]  /*0dd0*/  VIADD R10, R8, 0xffffffe ;  /* 0x0ffffffe080a7836 */ /* 0x001fcc0000000000 */
[----:B------:R0:W1:Y:S02]  /*0de0*/  F2I.FTZ.U32.TRUNC.NTZ R11, R10 ;  /* 0x0000000a000b7305 */ /* 0x000064000021f000 */
[----:B0-----:R-:W-:Y:S02]  /*0df0*/  HFMA2 R10, -RZ, RZ, 0, 0 ;  /* 0x00000000ff0a7431 */ /* 0x001fe400000001ff */
[----:B-1----:R-:W-:-:S04]  /*0e00*/  IMAD R15, R15, R11, RZ ;  /* 0x0000000b0f0f7224 */ /* 0x002fc800078e02ff */
[----:B------:R-:W-:-:S06]  /*0e10*/  IMAD.HI.U32 R11, R11, R15, R10 ;  /* 0x0000000f0b0b7227 */ /* 0x000fcc00078e000a */
[----:B------:R-:W-:-:S04]  /*0e20*/  IMAD.HI.U32 R11, R11, R14, RZ ;  /* 0x0000000e0b0b7227 */ /* 0x000fc800078e00ff */
[----:B------:R-:W-:-:S04]  /*0e30*/  IMAD.MOV R15, RZ, RZ, -R11 ;  /* 0x000000ffff0f7224 */ /* 0x000fc800078e0a0b */
[----:B------:R-:W-:Y:S02]  /*0e40*/  IMAD R12, R27, R15, R14 ;  /* 0x0000000f1b0c7224 */ /* 0x000fe400078e020e */
[----:B------:R-:W-:-:S03]  /*0e50*/  IMAD.MOV.U32 R15, RZ, RZ, RZ ;  /* 0x000000ffff0f7224 */ /* 0x000fc600078e00ff */
        /* <DEDUP_REMOVED lines=8> */
.L_x_22:
[----:B------:R-:W-:Y:S01]  /*0ee0*/  IMAD.MOV.U32 R8, RZ, RZ, R14 ;  /* 0x000000ffff087224 */ /* 0x000fe200078e000e */
[----:B------:R-:W-:Y:S01]  /*0ef0*/  MOV R12, 0xf20 ;  /* 0x00000f20000c7802 */ /* 0x000fe20000000f00 */
[----:B0-----:R-:W-:-:S07]  /*0f00*/  IMAD.MOV.U32 R16, RZ, RZ, R15 ;  /* 0x000000ffff107224 */ /* 0x001fce00078e000f */
[----:B-----5:R-:W-:Y:S05]  /*0f10*/  CALL.REL.NOINC `($__internal_0_$__cuda_sm20_div_u64) ;  /* 0x0000000000d07944 */ /* 0x020fea0003c00000 */
[----:B------:R-:W-:Y:S01]  /*0f20*/  IMAD.MOV.U32 R14, RZ, RZ, R8 ;  /* 0x000000ffff0e7224 */ /* 0x000fe200078e0008 */
[----:B------:R-:W-:-:S07]  /*0f30*/  MOV R15, R21 ;  /* 0x00000015000f7202 */ /* 0x000fce0000000f00 */
.L_x_23:
[----:B------:R-:W-:Y:S05]  /*0f40*/  BSYNC.RECONVERGENT B2 ;  /* 0x0000000000027941 */ /* 0x000fea0003800200 */
.L_x_21:
[----:B------:R-:W-:-:S05]  /*0f50*/  VIADD R24, R24, 0x1 ;  /* 0x0000000118187836 */ /* 0x000fca0000000000 */
[----:B------:R-:W-:-:S04]  /*0f60*/  ISETP.GE.U32.AND P0, PT, R24, UR38, PT ;  /* 0x0000002618007c0c */ /* 0x000fc8000bf06070 */
[----:B------:R-:W-:-:S13]  /*0f70*/  ISETP.GE.U32.AND.EX P0, PT, RZ, UR39, PT, P0 ;  /* 0x00000027ff007c0c */ /* 0x000fda000bf06100 */
[----:B------:R-:W-:Y:S05]  /*0f80*/  @!P0 BRA `(.L_x_24) ;  /* 0xfffffff800b08947 */ /* 0x000fea000383ffff */
[----:B------:R-:W-:Y:S05]  /*0f90*/  BSYNC.RECONVERGENT B1 ;  /* 0x0000000000017941 */ /* 0x000fea0003800200 */
.L_x_17:
[----:B------:R-:W0:Y:S01]  /*0fa0*/  LDCU.64 UR4, c[0x0][0x380] ;  /* 0x00007000ff0477ac */ /* 0x000e220008000a00 */
[----:B------:R-:W-:Y:S01]  /*0fb0*/  BSSY.RECONVERGENT B1, `(.L_x_25) ;  /* 0x000001b000017945 */ /* 0x000fe20003800200 */
[----:B------:R-:W-:Y:S02]  /*0fc0*/  IMAD.MOV.U32 R8, RZ, RZ, RZ ;  /* 0x000000ffff087224 */ /* 0x000fe400078e00ff */
[----:B------:R-:W-:Y:S02]  /*0fd0*/  IMAD.MOV.U32 R11, RZ, RZ, RZ ;  /* 0x000000ffff0b7224 */ /* 0x000fe400078e00ff */
[----:B------:R-:W-:Y:S01]  /*0fe0*/  IMAD.MOV.U32 R12, RZ, RZ, RZ ;  /* 0x000000ffff0c7224 */ /* 0x000fe200078e00ff */
[----:B0-----:R-:W-:-:S04]  /*0ff0*/  IADD3 R14, P0, PT, R22, UR4, RZ ;  /* 0x00000004160e7c10 */ /* 0x001fc8000ff1e0ff */
[----:B------:R-:W-:-:S09]  /*1000*/  IADD3.X R15, PT, PT, R23, UR5, RZ, P0, !PT ;  /* 0x00000005170f7c10 */ /* 0x000fd200087fe4ff */
.L_x_27:
        /* <DEDUP_REMOVED lines=17> */
.L_x_26:
[----:B------:R-:W-:Y:S01]  /*1120*/  R2UR UR4, R18 ;  /* 0x00000000120472ca */ /* 0x000fe200000e0000 */
[----:B------:R-:W-:Y:S01]  /*1130*/  IMAD.MOV.U32 R8, RZ, RZ, 0x1 ;  /* 0x00000001ff087424 */ /* 0x000fe200078e00ff */
[----:B------:R-:W-:-:S13]  /*1140*/  R2UR UR5, R19 ;  /* 0x00000000130572ca */ /* 0x000fda00000e0000 */
[----:B------:R0:W-:Y:S02]  /*1150*/  STG.E.U8 desc[UR4][R14.64], R8 ;  /* 0x000000080e007986 */ /* 0x0001e4000c101104 */
.L_x_28:
[----:B------:R-:W-:Y:S05]  /*1160*/  BSYNC.RECONVERGENT B1 ;  /* 0x0000000000017941 */ /* 0x000fea0003800200 */
.L_x_25:
[----:B------:R-:W1:Y:S01]  /*1170*/  LDCU.64 UR4, c[0x0][0x3a0] ;  /* 0x00007400ff0477ac */ /* 0x000e620008000a00 */
[----:B------:R-:W-:Y:S01]  /*1180*/  MOV R23, R7 ;  /* 0x0000000700177202 */ /* 0x000fe20000000f00 */
[----:B------:R-:W-:Y:S02]  /*1190*/  VIADD R13, R13, 0x1 ;  /* 0x000000010d0d7836 */ /* 0x000fe40000000000 */
[----:B------:R-:W-:-:S04]  /*11a0*/  IMAD.MOV.U32 R22, RZ, RZ, R6 ;  /* 0x000000ffff167224 */ /* 0x000fc800078e0006 */
[----:B-1----:R-:W-:-:S04]  /*11b0*/  IMAD.WIDE.U32 R22, R13, UR4, R22 ;  /* 0x000000040d167c25 */ /* 0x002fc8000f8e0016 */
[----:B------:R-:W-:Y:S01]  /*11c0*/  IMAD R23, R13, UR5, R23 ;  /* 0x000000050d177c24 */ /* 0x000fe2000f8e0217 */
[----:B------:R-:W-:-:S04]  /*11d0*/  ISETP.GE.U32.AND P0, PT, R22, R0, PT ;  /* 0x000000001600720c */ /* 0x000fc80003f06070 */
[----:B------:R-:W-:-:S13]  /*11e0*/  ISETP.GE.U32.AND.EX P0, PT, R23, R2, PT, P0 ;  /* 0x000000021700720c */ /* 0x000fda0003f06100 */
[----:B------:R-:W-:Y:S05]  /*11f0*/  @!P0 BRA `(.L_x_29) ;  /* 0xfffffff800008947 */ /* 0x000fea000383ffff */
.L_x_2:
[----:B------:R-:W-:Y:S05]  /*1200*/  BSYNC.RECONVERGENT B0 ;  /* 0x0000000000007941 */ /* 0x000fea0003800200 */
.L_x_1:
[----:B------:R-:W-:-:S04]  /*1210*/  MOV R0, 0x8 ;  /* 0x0000000800007802 */ /* 0x000fc80000000f00 */
[----:B------:R1:W2:Y:S03]  /*1220*/  LDC.64 R2, c[0x4][R0] ;  /* 0x0100000000027b82 */ /* 0x0002a60000000a00 */
[----:B------:R-:W-:-:S07]  /*1230*/  LEPC R20, `(.L_x_30) ;  /* 0x000000001014794e */ /* 0x000fce0000000000 */
[----:B012---:R-:W-:Y:S05]  /*1240*/  CALL.ABS.NOINC R2 ;  /* 0x0000000002007343 */ /* 0x007fea0003c00000 */
.L_x_30:
[----:B------:R-:W-:Y:S05]  /*1250*/  EXIT ;  /* 0x000000000000794d */ /* 0x000fea0003800000 */
        .weak           $__internal_0_$__cuda_sm20_div_u64
        .type           $__internal_0_$__cuda_sm20_div_u64,@function
        .size           $__internal_0_$__cuda_sm20_div_u64,($__internal_1_$__cuda_sm20_rem_u64 - $__internal_0_$__cuda_sm20_div_u64)
$__internal_0_$__cuda_sm20_div_u64:
[----:B------:R-:W-:Y:S02]  /*1260*/  IMAD.MOV.U32 R28, RZ, RZ, R27 ;  /* 0x000000ffff1c7224 */ /* 0x000fe400078e001b */
[----:B------:R-:W-:-:S04]  /*1270*/  IMAD.MOV.U32 R29, RZ, RZ, R9 ;  /* 0x000000ffff1d7224 */ /* 0x000fc800078e0009 */
[----:B------:R-:W0:Y:S08]  /*1280*/  I2F.U64.RP R26, R28 ;  /* 0x0000001c001a7312 */ /* 0x000e300000309000 */
[----:B0-----:R-:W0:Y:S02]  /*1290*/  MUFU.RCP R26, R26 ;  /* 0x0000001a001a7308 */ /* 0x001e240000001000 */
[----:B0-----:R-:W-:-:S06]  /*12a0*/  VIADD R10, R26, 0x1ffffffe ;  /* 0x1ffffffe1a0a7836 */ /* 0x001fcc0000000000 */
[----:B------:R-:W0:Y:S02]  /*12b0*/  F2I.U64.TRUNC R10, R10 ;  /* 0x0000000a000a7311 */ /* 0x000e24000020d800 */
[----:B0-----:R-:W-:-:S04]  /*12c0*/  IMAD.WIDE.U32 R20, R10, R27, RZ ;  /* 0x0000001b0a147225 */ /* 0x001fc800078e00ff */
[----:B------:R-:W-:Y:S01]  /*12d0*/  IMAD R21, R10, R9, R21 ;  /* 0x000000090a157224 */ /* 0x000fe200078e0215 */
[----:B------:R-:W-:-:S03]  /*12e0*/  IADD3 R31, P0, PT, RZ, -R20, RZ ;  /* 0x80000014ff1f7210 */ /* 0x000fc60007f1e0ff */
[----:B------:R-:W-:Y:S02]  /*12f0*/  IMAD R21, R11, R27, R21 ;  /* 0x0000001b0b157224 */ /* 0x000fe400078e0215 */
[----:B------:R-:W-:-:S04]  /*1300*/  IMAD.HI.U32 R20, R10, R31, RZ ;  /* 0x0000001f0a147227 */ /* 0x000fc800078e00ff */
[----:B------:R-:W-:Y:S01]  /*1310*/  IMAD.X R33, RZ, RZ, ~R21, P0 ;  /* 0x000000ffff217224 */ /* 0x000fe200000e0e15 */
[----:B------:R-:W-:-:S03]  /*1320*/  MOV R21, R10 ;  /* 0x0000000a00157202 */ /* 0x000fc60000000f00 */
[----:B------:R-:W-:-:S04]  /*1330*/  IMAD.WIDE.U32 R20, P0, R10, R33, R20 ;  /* 0x000000210a147225 */ /* 0x000fc80007800014 */
[----:B------:R-:W-:-:S04]  /*1340*/  IMAD.HI.U32 R20, P1, R11, R31, R20 ;  /* 0x0000001f0b147227 */ /* 0x000fc80007820014 */
[CC--:B------:R-:W-:Y:S02]  /*1350*/  IMAD R21, R11.reuse, R33.reuse, RZ ;  /* 0x000000210b157224 */ /* 0x0c0fe400078e02ff */
[----:B------:R-:W-:-:S03]  /*1360*/  IMAD.HI.U32 R33, R11, R33, RZ ;  /* 0x000000210b217227 */ /* 0x000fc600078e00ff */
[----:B------:R-:W-:Y:S01]  /*1370*/  IADD3 R21, P2, PT, R21, R20, RZ ;  /* 0x0000001415157210 */ /* 0x000fe20007f5e0ff */
[----:B------:R-:W-:-:S04]  /*1380*/  IMAD.X R20, R33, 0x1, R11, P0 ;  /* 0x0000000121147824 */ /* 0x000fc800000e060b */
[----:B------:R-:W-:Y:S01]  /*1390*/  IMAD.WIDE.U32 R10, R21, R27, RZ ;  /* 0x0000001b150a7225 */ /* 0x000fe200078e00ff */
[----:B------:R-:W-:-:S03]  /*13a0*/  IADD3.X R26, PT, PT, RZ, RZ, R20, P2, P1 ;  /* 0x000000ffff1a7210 */ /* 0x000fc600017e2414 */
[----:B------:R-:W-:Y:S01]  /*13b0*/  IMAD R11, R21, R9, R11 ;  /* 0x00000009150b7224 */ /* 0x000fe200078e020b */
[----:B------:R-:W-:-:S03]  /*13c0*/  IADD3 R29, P0, PT, RZ, -R10, RZ ;  /* 0x8000000aff1d7210 */ /* 0x000fc60007f1e0ff */
[----:B------:R-:W-:Y:S02]  /*13d0*/  IMAD R11, R26, R27, R11 ;  /* 0x0000001b1a0b7224 */ /* 0x000fe400078e020b */
[----:B------:R-:W-:-:S04]  /*13e0*/  IMAD.HI.U32 R20, R21, R29, RZ ;  /* 0x0000001d15147227 */ /* 0x000fc800078e00ff */
[----:B------:R-:W-:-:S04]  /*13f0*/  IMAD.X R11, RZ, RZ, ~R11, P0 ;  /* 0x000000ffff0b7224 */ /* 0x000fc800000e0e0b */
[----:B------:R-:W-:-:S04]  /*1400*/  IMAD.WIDE.U32 R20, P0, R21, R11, R20 ;  /* 0x0000000b15147225 */ /* 0x000fc80007800014 */
[C---:B------:R-:W-:Y:S02]  /*1410*/  IMAD R10, R26.reuse, R11, RZ ;  /* 0x0000000b1a0a7224 */ /* 0x040fe400078e02ff */
[----:B------:R-:W-:-:S04]  /*1420*/  IMAD.HI.U32 R21, P1, R26, R29, R20 ;  /* 0x0000001d1a157227 */ /* 0x000fc80007820014 */
[----:B------:R-:W-:Y:S01]  /*1430*/  IMAD.HI.U32 R11, R26, R11, RZ ;  /* 0x0000000b1a0b7227 */ /* 0x000fe200078e00ff */
[----:B------:R-:W-:-:S03]  /*1440*/  IADD3 R21, P2, PT, R10, R21, RZ ;  /* 0x000000150a157210 */ /* 0x000fc60007f5e0ff */
[----:B------:R-:W-:Y:S02]  /*1450*/  IMAD.X R26, R11, 0x1, R26, P0 ;  /* 0x000000010b1a7824 */ /* 0x000fe400000e061a */
[----:B------:R-:W-:-:S03]  /*1460*/  IMAD.HI.U32 R10, R21, R8, RZ ;  /* 0x00000008150a7227 */ /* 0x000fc600078e00ff */
[----:B------:R-:W-:Y:S01]  /*1470*/  IADD3.X R29, PT, PT, RZ, RZ, R26, P2, P1 ;  /* 0x000000ffff1d7210 */ /* 0x000fe200017e241a */
[----:B------:R-:W-:Y:S02]  /*1480*/  IMAD.MOV.U32 R11, RZ, RZ, RZ ;  /* 0x000000ffff0b7224 */ /* 0x000fe400078e00ff */
[----:B------:R-:W-:-:S04]  /*1490*/  IMAD.WIDE.U32 R10, R21, R16, R10 ;  /* 0x00000010150a7225 */ /* 0x000fc800078e000a */
[C---:B------:R-:W-:Y:S02]  /*14a0*/  IMAD R21, R29.reuse, R16, RZ ;  /* 0x000000101d157224 */ /* 0x040fe400078e02ff */
[----:B------:R-:W-:-:S04]  /*14b0*/  IMAD.HI.U32 R10, P0, R29, R8, R10 ;  /* 0x000000081d0a7227 */ /* 0x000fc8000780000a */
[----:B------:R-:W-:Y:S01]  /*14c0*/  IMAD.HI.U32 R20, R29, R16, RZ ;  /* 0x000000101d147227 */ /* 0x000fe200078e00ff */
[----:B------:R-:W-:-:S04]  /*14d0*/  IADD3 R26, P1, PT, R21, R10, RZ ;  /* 0x0000000a151a7210 */ /* 0x000fc80007f3e0ff */
[----:B------:R-:W-:Y:S01]  /*14e0*/  IADD3.X R20, PT, PT, R20, RZ, RZ, P0, !PT ;  /* 0x000000ff14147210 */ /* 0x000fe200007fe4ff */
[----:B------:R-:W-:-:S04]  /*14f0*/  IMAD.WIDE.U32 R10, R26, R27, RZ ;  /* 0x0000001b1a0a7225 */ /* 0x000fc800078e00ff */
[----:B------:R-:W-:Y:S01]  /*1500*/  IMAD.X R20, RZ, RZ, R20, P1 ;  /* 0x000000ffff147224 */ /* 0x000fe200008e0614 */
[----:B------:R-:W-:Y:S01]  /*1510*/  IADD3 R28, P1, PT, -R10, R8, RZ ;  /* 0x000000080a1c7210 */ /* 0x000fe20007f3e1ff */
[----:B------:R-:W-:-:S03]  /*1520*/  IMAD R11, R26, R9, R11 ;  /* 0x000000091a0b7224 */ /* 0x000fc600078e020b */
[-C--:B------:R-:W-:Y:S01]  /*1530*/  ISETP.GE.U32.AND P0, PT, R28, R27.reuse, PT ;  /* 0x0000001b1c00720c */ /* 0x080fe20003f06070 */
[----:B------:R-:W-:-:S04]  /*1540*/  IMAD R11, R20, R27, R11 ;  /* 0x0000001b140b7224 */ /* 0x000fc800078e020b */
[----:B------:R-:W-:Y:S01]  /*1550*/  IMAD.X R16, R16, 0x1, ~R11, P1 ;  /* 0x0000000110107824 */ /* 0x000fe200008e0e0b */
[CC--:B------:R-:W-:Y:S02]  /*1560*/  IADD3 R8, P1, PT, -R27.reuse, R28.reuse, RZ ;  /* 0x0000001c1b087210 */ /* 0x0c0fe40007f3e1ff */
[----:B------:R-:W-:Y:S02]  /*1570*/  IADD3 R11, P2, PT, R26, 0x1, RZ ;  /* 0x000000011a0b7810 */ /* 0x000fe40007f5e0ff */
[C---:B------:R-:W-:Y:S01]  /*1580*/  ISETP.GE.U32.AND.EX P0, PT, R16.reuse, R9, PT, P0 ;  /* 0x000000091000720c */ /* 0x040fe20003f06100 */
[----:B------:R-:W-:Y:S01]  /*1590*/  IMAD.X R10, R16, 0x1, ~R9, P1 ;  /* 0x00000001100a7824 */ /* 0x000fe200008e0e09 */
[----:B------:R-:W-:Y:S01]  /*15a0*/  ISETP.NE.U32.AND P1, PT, R27, RZ, PT ;  /* 0x000000ff1b00720c */ /* 0x000fe20003f25070 */
[----:B------:R-:W-:Y:S01]  /*15b0*/  IMAD.X R21, RZ, RZ, R20, P2 ;  /* 0x000000ffff157224 */ /* 0x000fe200010e0614 */
[----:B------:R-:W-:Y:S02]  /*15c0*/  SEL R8, R8, R28, P0 ;  /* 0x0000001c08087207 */ /* 0x000fe40000000000 */
[----:B------:R-:W-:-:S02]  /*15d0*/  SEL R11, R11, R26, P0 ;  /* 0x0000001a0b0b7207 */ /* 0x000fc40000000000 */
[----:B------:R-:W-:Y:S02]  /*15e0*/  SEL R10, R10, R16, P0 ;  /* 0x000000100a0a7207 */ /* 0x000fe40000000000 */
[----:B------:R-:W-:Y:S02]  /*15f0*/  SEL R20, R21, R20, P0 ;  /* 0x0000001415147207 */ /* 0x000fe40000000000 */
[----:B------:R-:W-:Y:S02]  /*1600*/  ISETP.GE.U32.AND P0, PT, R8, R27, PT ;  /* 0x0000001b0800720c */ /* 0x000fe40003f06070 */
[----:B------:R-:W-:Y:S02]  /*1610*/  IADD3 R8, P2, PT, R11, 0x1, RZ ;  /* 0x000000010b087810 */ /* 0x000fe40007f5e0ff */
[----:B------:R-:W-:Y:S01]  /*1620*/  ISETP.GE.U32.AND.EX P0, PT, R10, R9, PT, P0 ;  /* 0x000000090a00720c */ /* 0x000fe20003f06100 */
[----:B------:R-:W-:Y:S01]  /*1630*/  IMAD.MOV.U32 R10, RZ, RZ, R12 ;  /* 0x000000ffff0a7224 */ /* 0x000fe200078e000c */
[----:B------:R-:W-:-:S02]  /*1640*/  IADD3.X R21, PT, PT, RZ, R20, RZ, P2, !PT ;  /* 0x00000014ff157210 */ /* 0x000fc400017fe4ff */
[----:B------:R-:W-:Y:S01]  /*1650*/  SEL R8, R8, R11, P0 ;  /* 0x0000000b08087207 */ /* 0x000fe20000000000 */
[----:B------:R-:W-:Y:S01]  /*1660*/  IMAD.MOV.U32 R11, RZ, RZ, 0x0 ;  /* 0x00000000ff0b7424 */ /* 0x000fe200078e00ff */
[----:B------:R-:W-:Y:S02]  /*1670*/  ISETP.NE.AND.EX P1, PT, R9, RZ, PT, P1 ;  /* 0x000000ff0900720c */ /* 0x000fe40003f25310 */
[----:B------:R-:W-:Y:S02]  /*1680*/  SEL R21, R21, R20, P0 ;  /* 0x0000001415157207 */ /* 0x000fe40000000000 */
[----:B------:R-:W-:Y:S02]  /*1690*/  SEL R8, R8, 0xffffffff, P1 ;  /* 0xffffffff08087807 */ /* 0x000fe40000800000 */
[----:B------:R-:W-:Y:S01]  /*16a0*/  SEL R21, R21, 0xffffffff, P1 ;  /* 0xffffffff15157807 */ /* 0x000fe20000800000 */
[----:B------:R-:W-:Y:S06]  /*16b0*/  RET.REL.NODEC R10 `(_Z14loop_unrollingPbPjyyyyh) ;  /* 0xffffffe80a507950 */ /* 0x000fec0003c3ffff */
        .weak           $__internal_1_$__cuda_sm20_rem_u64
        .type           $__internal_1_$__cuda_sm20_rem_u64,@function
        .size           $__internal_1_$__cuda_sm20_rem_u64,(.L_x_33 - $__internal_1_$__cuda_sm20_rem_u64)
$__internal_1_$__cuda_sm20_rem_u64:
[----:B------:R-:W-:Y:S02]  /*16c0*/  IMAD.MOV.U32 R30, RZ, RZ, R10 ;  /* 0x000000ffff1e7224 */ /* 0x000fe400078e000a */
[----:B------:R-:W-:-:S04]  /*16d0*/  IMAD.MOV.U32 R31, RZ, RZ, R3 ;  /* 0x000000ffff1f7224 */ /* 0x000fc800078e0003 */
[----:B------:R-:W0:Y:S08]  /*16e0*/  I2F.U64.RP R30, R30 ;  /* 0x0000001e001e7312 */ /* 0x000e300000309000 */
[----:B0-----:R-:W0:Y:S02]  /*16f0*/  MUFU.RCP R20, R30 ;  /* 0x0000001e00147308 */ /* 0x001e240000001000 */
[----:B0-----:R-:W-:-:S06]  /*1700*/  IADD3 R20, PT, PT, R20, 0x1ffffffe, RZ ;  /* 0x1ffffffe14147810 */ /* 0x001fcc0007ffe0ff */
[----:B------:R-:W0:Y:S02]  /*1710*/  F2I.U64.TRUNC R20, R20 ;  /* 0x0000001400147311 */ /* 0x000e24000020d800 */
[----:B0-----:R-:W-:-:S04]  /*1720*/  IMAD.WIDE.U32 R28, R20, R10, RZ ;  /* 0x0000000a141c7225 */ /* 0x001fc800078e00ff */
[----:B------:R-:W-:Y:S01]  /*1730*/  IMAD R29, R20, R3, R29 ;  /* 0x00000003141d7224 */ /* 0x000fe200078e021d */
[----:B------:R-:W-:-:S03]  /*1740*/  IADD3 R33, P0, PT, RZ, -R28, RZ ;  /* 0x8000001cff217210 */ /* 0x000fc60007f1e0ff */
[----:B------:R-:W-:Y:S02]  /*1750*/  IMAD R29, R21, R10, R29 ;  /* 0x0000000a151d7224 */ /* 0x000fe400078e021d */
[----:B------:R-:W-:-:S04]  /*1760*/  IMAD.HI.U32 R28, R20, R33, RZ ;  /* 0x00000021141c7227 */ /* 0x000fc800078e00ff */
[----:B------:R-:W-:Y:S02]  /*1770*/  IMAD.X R35, RZ, RZ, ~R29, P0 ;  /* 0x000000ffff237224 */ /* 0x000fe400000e0e1d */
[----:B------:R-:W-:Y:S02]  /*1780*/  IMAD.MOV.U32 R29, RZ, RZ, R20 ;  /* 0x000000ffff1d7224 */ /* 0x000fe400078e0014 */
[----:B------:R-:W-:-:S04]  /*1790*/  IMAD.HI.U32 R31, R21, R35, RZ ;  /* 0x00000023151f7227 */ /* 0x000fc800078e00ff */
[----:B------:R-:W-:-:S04]  /*17a0*/  IMAD.WIDE.U32 R28, P0, R20, R35, R28 ;  /* 0x00000023141c7225 */ /* 0x000fc8000780001c */
[----:B------:R-:W-:Y:S02]  /*17b0*/  IMAD.X R31, R31, 0x1, R21, P0 ;  /* 0x000000011f1f7824 */ /* 0x000fe400000e0615 */
[----:B------:R-:W-:-:S04]  /*17c0*/  IMAD.HI.U32 R28, P1, R21, R33, R28 ;  /* 0x00000021151c7227 */ /* 0x000fc8000782001c */
[----:B------:R-:W-:-:S05]  /*17d0*/  IMAD R21, R21, R35, RZ ;  /* 0x0000002315157224 */ /* 0x000fca00078e02ff */
[----:B------:R-:W-:-:S04]  /*17e0*/  IADD3 R21, P0, PT, R21, R28, RZ ;  /* 0x0000001c15157210 */ /* 0x000fc80007f1e0ff */
[----:B------:R-:W-:Y:S01]  /*17f0*/  IADD3.X R31, PT, PT, RZ, RZ, R31, P0, P1 ;  /* 0x000000ffff1f7210 */ /* 0x000fe200007e241f */
[----:B------:R-:W-:-:S04]  /*1800*/  IMAD.WIDE.U32 R28, R21, R10, RZ ;  /* 0x0000000a151c7225 */ /* 0x000fc800078e00ff */
[----:B------:R-:W-:Y:S01]  /*1810*/  IMAD R20, R21, R3, R29 ;  /* 0x0000000315147224 */ /* 0x000fe200078e021d */
[----:B------:R-:W-:-:S03]  /*1820*/  IADD3 R29, P0, PT, RZ, -R28, RZ ;  /* 0x8000001cff1d7210 */ /* 0x000fc60007f1e0ff */
[----:B------:R-:W-:-:S04]  /*1830*/  IMAD R20, R31, R10, R20 ;  /* 0x0000000a1f147224 */ /* 0x000fc800078e0214 */
[----:B------:R-:W-:Y:S02]  /*1840*/  IMAD.X R30, RZ, RZ, ~R20, P0 ;  /* 0x000000ffff1e7224 */ /* 0x000fe400000e0e14 */
[----:B------:R-:W-:-:S04]  /*1850*/  IMAD.HI.U32 R20, R21, R29, RZ ;  /* 0x0000001d15147227 */ /* 0x000fc800078e00ff */
[----:B------:R-:W-:-:S04]  /*1860*/  IMAD.HI.U32 R28, R31, R30, RZ ;  /* 0x0000001e1f1c7227 */ /* 0x000fc800078e00ff */
[----:B------:R-:W-:-:S05]  /*1870*/  IMAD.WIDE.U32 R20, P0, R21, R30, R20 ;  /* 0x0000001e15147225 */ /* 0x000fca0007800014 */
[----:B------:R-:W-:Y:S01]  /*1880*/  IADD3.X R28, PT, PT, R28, R31, RZ, P0, !PT ;  /* 0x0000001f1c1c7210 */ /* 0x000fe200007fe4ff */
[----:B------:R-:W-:-:S04]  /*1890*/  IMAD.HI.U32 R20, P1, R31, R29, R20 ;  /* 0x0000001d1f147227 */ /* 0x000fc80007820014 */
[----:B------:R-:W-:Y:S02]  /*18a0*/  IMAD R29, R31, R30, RZ ;  /* 0x0000001e1f1d7224 */ /* 0x000fe400078e02ff */
[----:B------:R-:W-:-:S03]  /*18b0*/  IMAD.MOV.U32 R21, RZ, RZ, RZ ;  /* 0x000000ffff157224 */ /* 0x000fc600078e00ff */
[----:B------:R-:W-:-:S04]  /*18c0*/  IADD3 R29, P0, PT, R29, R20, RZ ;  /* 0x000000141d1d7210 */ /* 0x000fc80007f1e0ff */
[----:B------:R-:W-:Y:S01]  /*18d0*/  IADD3.X R28, PT, PT, RZ, RZ, R28, P0, P1 ;  /* 0x000000ffff1c7210 */ /* 0x000fe200007e241c */
[----:B------:R-:W-:-:S04]  /*18e0*/  IMAD.HI.U32 R20, R29, R12, RZ ;  /* 0x0000000c1d147227 */ /* 0x000fc800078e00ff */
[----:B------:R-:W-:-:S04]  /*18f0*/  IMAD.WIDE.U32 R20, R29, R11, R20 ;  /* 0x0000000b1d147225 */ /* 0x000fc800078e0014 */
[C---:B------:R-:W-:Y:S02]  /*1900*/  IMAD R29, R28.reuse, R11, RZ ;  /* 0x0000000b1c1d7224 */ /* 0x040fe400078e02ff */
[----:B------:R-:W-:-:S05]  /*1910*/  IMAD.HI.U32 R20, P0, R28, R12, R20 ;  /* 0x0000000c1c147227 */ /* 0x000fca0007800014 */
[----:B------:R-:W-:-:S05]  /*1920*/  IADD3 R29, P2, PT, R29, R20, RZ ;  /* 0x000000141d1d7210 */ /* 0x000fca0007f5e0ff */
[----:B------:R-:W-:-:S04]  /*1930*/  IMAD.WIDE.U32 R20, R29, R10, RZ ;  /* 0x0000000a1d147225 */ /* 0x000fc800078e00ff */
[----:B------:R-:W-:Y:S01]  /*1940*/  IMAD R29, R29, R3, R21 ;  /* 0x000000031d1d7224 */ /* 0x000fe200078e0215 */
[----:B------:R-:W-:Y:S01]  /*1950*/  IADD3 R31, P1, PT, -R20, R12, RZ ;  /* 0x0000000c141f7210 */ /* 0x000fe20007f3e1ff */
[----:B------:R-:W-:-:S04]  /*1960*/  IMAD.HI.U32 R12, R28, R11, RZ ;  /* 0x0000000b1c0c7227 */ /* 0x000fc800078e00ff */
[----:B------:R-:W-:Y:S01]  /*1970*/  IMAD.X R12, RZ, RZ, R12, P0 ;  /* 0x000000ffff0c7224 */ /* 0x000fe200000e060c */
[----:B------:R-:W-:-:S03]  /*1980*/  ISETP.GE.U32.AND P0, PT, R31, R10, PT ;  /* 0x0000000a1f00720c */ /* 0x000fc60003f06070 */
[----:B------:R-:W-:-:S04]  /*1990*/  IMAD.X R21, RZ, RZ, R12, P2 ;  /* 0x000000ffff157224 */ /* 0x000fc800010e060c */
[----:B------:R-:W-:-:S04]  /*19a0*/  IMAD R12, R21, R10, R29 ;  /* 0x0000000a150c7224 */ /* 0x000fc800078e021d */
[----:B------:R-:W-:Y:S01]  /*19b0*/  IMAD.X R20, R11, 0x1, ~R12, P1 ;  /* 0x000000010b147824 */ /* 0x000fe200008e0e0c */
[----:B------:R-:W-:-:S04]  /*19c0*/  IADD3 R11, P1, PT, -R10, R31, RZ ;  /* 0x0000001f0a0b7210 */ /* 0x000fc80007f3e1ff */
[----:B------:R-:W-:Y:S02]  /*19d0*/  ISETP.GE.U32.AND.EX P0, PT, R20, R3, PT, P0 ;  /* 0x000000031400720c */ /* 0x000fe40003f06100 */
[-C--:B------:R-:W-:Y:S02]  /*19e0*/  IADD3.X R12, PT, PT, ~R3, R20.reuse, RZ, P1, !PT ;  /* 0x00000014030c7210 */ /* 0x080fe40000ffe5ff */
[----:B------:R-:W-:Y:S02]  /*19f0*/  SEL R11, R11, R31, P0 ;  /* 0x0000001f0b0b7207 */ /* 0x000fe40000000000 */
[----:B------:R-:W-:Y:S02]  /*1a00*/  SEL R12, R12, R20, P0 ;  /* 0x000000140c0c7207 */ /* 0x000fe40000000000 */
[C---:B------:R-:W-:Y:S01]  /*1a10*/  ISETP.GE.U32.AND P0, PT, R11.reuse, R10, PT ;  /* 0x0000000a0b00720c */ /* 0x040fe20003f06070 */
[----:B------:R-:W-:Y:S01]  /*1a20*/  IMAD.IADD R21, R11, 0x1, -R10 ;  /* 0x000000010b157824 */ /* 0x000fe200078e0a0a */
[----:B------:R-:W-:Y:S01]  /*1a30*/  ISETP.NE.U32.AND P1, PT, R10, RZ, PT ;  /* 0x000000ff0a00720c */ /* 0x000fe20003f25070 */
[----:B------:R-:W-:Y:S01]  /*1a40*/  IMAD.MOV.U32 R10, RZ, RZ, R8 ;  /* 0x000000ffff0a7224 */ /* 0x000fe200078e0008 */
[----:B------:R-:W-:-:S02]  /*1a50*/  ISETP.GE.U32.AND.EX P0, PT, R12, R3, PT, P0 ;  /* 0x000000030c00720c */ /* 0x000fc40003f06100 */
[----:B------:R-:W-:Y:S02]  /*1a60*/  ISETP.NE.AND.EX P1, PT, R3, RZ, PT, P1 ;  /* 0x000000ff0300720c */ /* 0x000fe40003f25310 */
[----:B------:R-:W-:Y:S01]  /*1a70*/  SEL R21, R21, R11, P0 ;  /* 0x0000000b15157207 */ /* 0x000fe20000000000 */
[----:B------:R-:W-:-:S03]  /*1a80*/  IMAD.MOV.U32 R11, RZ, RZ, 0x0 ;  /* 0x00000000ff0b7424 */ /* 0x000fc600078e00ff */
[----:B------:R-:W-:Y:S01]  /*1a90*/  SEL R21, R21, 0xffffffff, P1 ;  /* 0xffffffff15157807 */ /* 0x000fe20000800000 */
[----:B------:R-:W-:Y:S06]  /*1aa0*/  RET.REL.NODEC R10 `(_Z14loop_unrollingPbPjyyyyh) ;  /* 0xffffffe40a547950 */ /* 0x000fec0003c3ffff */
.L_x_31:
[----:B------:R-:W-:-:S00]  /*1ab0*/  BRA `(.L_x_31) ;  /* 0xfffffffc00fc7947 */ /* 0x000fc0000383ffff */
[----:B------:R-:W-:-:S00]  /*1ac0*/  NOP ;  /* 0x0000000000007918 */ /* 0x000fc00000000000 */
        /* <DEDUP_REMOVED lines=11> */
.L_x_33:


//--------------------- .nv.shared.reserved.0     --------------------------
	.section	.nv.shared.reserved.0,"aw",@nobits
	.weak		__nv_reservedSMEM_offset_0_alias
	.size		__nv_reservedSMEM_offset_0_alias, 0, 64
	.other		__nv_reservedSMEM_offset_0_alias,@"STO_CUDA_RESERVED_SHARED STV_DEFAULT"
__nv_reservedSMEM_offset_0_alias:
	.zero		0
	.zero		64


//--------------------- .nv.constant0._Z14loop_unrollingPbPjyyyyh --------------------------
	.section	.nv.constant0._Z14loop_unrollingPbPjyyyyh,"a",@progbits
	.sectionflags	@""
	.align	4
.nv.constant0._Z14loop_unrollingPbPjyyyyh:
	.zero		945


//--------------------- SYMBOLS --------------------------

	.type		.nv.reservedSmem.offset0,@object
	.size		.nv.reservedSmem.offset0,0x4
	.type		malloc,@function
	.type		free,@function
